//
// Generated by NVIDIA NVVM Compiler
//
// Compiler Build ID: CL-36424714
// Cuda compilation tools, release 13.0, V13.0.88
// Based on NVVM 20.0.0
//

.version 9.0
.target sm_100
.address_size 64

	// .globl	_Z17memread_kernel_2dIfLi1ELi0EEvPT_S1_iii
// _ZZ17memread_kernel_2dIfLi1ELi1EEvPT_S1_iiiE13smemHistogram has been demoted

.visible .entry _Z17memread_kernel_2dIfLi1ELi0EEvPT_S1_iii(
	.param .u64 .ptr .align 1 _Z17memread_kernel_2dIfLi1ELi0EEvPT_S1_iii_param_0,
	.param .u64 .ptr .align 1 _Z17memread_kernel_2dIfLi1ELi0EEvPT_S1_iii_param_1,
	.param .u32 _Z17memread_kernel_2dIfLi1ELi0EEvPT_S1_iii_param_2,
	.param .u32 _Z17memread_kernel_2dIfLi1ELi0EEvPT_S1_iii_param_3,
	.param .u32 _Z17memread_kernel_2dIfLi1ELi0EEvPT_S1_iii_param_4
)
{
	.reg .pred 	%p<11>;
	.reg .b32 	%r<65>;
	.reg .b32 	%f<82>;
	.reg .b64 	%rd<113>;

	ld.param.u64 	%rd7, [_Z17memread_kernel_2dIfLi1ELi0EEvPT_S1_iii_param_0];
	ld.param.u64 	%rd6, [_Z17memread_kernel_2dIfLi1ELi0EEvPT_S1_iii_param_1];
	ld.param.u32 	%r21, [_Z17memread_kernel_2dIfLi1ELi0EEvPT_S1_iii_param_3];
	ld.param.u32 	%r22, [_Z17memread_kernel_2dIfLi1ELi0EEvPT_S1_iii_param_4];
	cvta.to.global.u64 	%rd1, %rd7;
	mov.u32 	%r23, %ctaid.x;
	mul.lo.s32 	%r24, %r22, %r23;
	cvt.s64.s32 	%rd2, %r24;
	shr.s32 	%r25, %r21, 31;
	shr.u32 	%r26, %r25, 22;
	add.s32 	%r27, %r21, %r26;
	shr.s32 	%r1, %r27, 10;
	setp.lt.s32 	%p1, %r21, 1024;
	@%p1 bra 	$L__BB0_15;
	mov.u32 	%r2, %tid.x;
	add.s32 	%r29, %r1, -1;
	and.b32  	%r3, %r1, 15;
	setp.lt.u32 	%p2, %r29, 15;
	mov.f32 	%f81, 0f00000000;
	mov.b32 	%r62, 0;
	@%p2 bra 	$L__BB0_4;
	and.b32  	%r62, %r1, 2097136;
	neg.s32 	%r60, %r62;
	or.b32  	%r59, %r2, 8192;
	mov.f32 	%f81, 0f00000000;
$L__BB0_3:
	.pragma "nounroll";
	add.s32 	%r30, %r59, -8192;
	cvt.u64.u32 	%rd8, %r30;
	add.s64 	%rd9, %rd8, %rd2;
	shl.b64 	%rd10, %rd9, 2;
	add.s64 	%rd11, %rd1, %rd10;
	ld.global.f32 	%f17, [%rd11];
	add.f32 	%f18, %f81, %f17;
	ld.global.f32 	%f19, [%rd11+4096];
	add.f32 	%f20, %f18, %f19;
	ld.global.f32 	%f21, [%rd11+8192];
	add.f32 	%f22, %f20, %f21;
	ld.global.f32 	%f23, [%rd11+12288];
	add.f32 	%f24, %f22, %f23;
	add.s32 	%r31, %r59, -4096;
	cvt.u64.u32 	%rd12, %r31;
	add.s64 	%rd13, %rd12, %rd2;
	shl.b64 	%rd14, %rd13, 2;
	add.s64 	%rd15, %rd1, %rd14;
	ld.global.f32 	%f25, [%rd15];
	add.f32 	%f26, %f24, %f25;
	add.s32 	%r32, %r59, -3072;
	cvt.u64.u32 	%rd16, %r32;
	add.s64 	%rd17, %rd16, %rd2;
	shl.b64 	%rd18, %rd17, 2;
	add.s64 	%rd19, %rd1, %rd18;
	ld.global.f32 	%f27, [%rd19];
	add.f32 	%f28, %f26, %f27;
	add.s32 	%r33, %r59, -2048;
	cvt.u64.u32 	%rd20, %r33;
	add.s64 	%rd21, %rd20, %rd2;
	shl.b64 	%rd22, %rd21, 2;
	add.s64 	%rd23, %rd1, %rd22;
	ld.global.f32 	%f29, [%rd23];
	add.f32 	%f30, %f28, %f29;
	add.s32 	%r34, %r59, -1024;
	cvt.u64.u32 	%rd24, %r34;
	add.s64 	%rd25, %rd24, %rd2;
	shl.b64 	%rd26, %rd25, 2;
	add.s64 	%rd27, %rd1, %rd26;
	ld.global.f32 	%f31, [%rd27];
	add.f32 	%f32, %f30, %f31;
	add.s32 	%r35, %r59, 7168;
	cvt.u64.u32 	%rd28, %r59;
	add.s64 	%rd29, %rd28, %rd2;
	shl.b64 	%rd30, %rd29, 2;
	add.s64 	%rd31, %rd1, %rd30;
	ld.global.f32 	%f33, [%rd31];
	add.f32 	%f34, %f32, %f33;
	add.s32 	%r36, %r59, 1024;
	cvt.u64.u32 	%rd32, %r36;
	add.s64 	%rd33, %rd32, %rd2;
	shl.b64 	%rd34, %rd33, 2;
	add.s64 	%rd35, %rd1, %rd34;
	ld.global.f32 	%f35, [%rd35];
	add.f32 	%f36, %f34, %f35;
	add.s32 	%r37, %r59, 2048;
	cvt.u64.u32 	%rd36, %r37;
	add.s64 	%rd37, %rd36, %rd2;
	shl.b64 	%rd38, %rd37, 2;
	add.s64 	%rd39, %rd1, %rd38;
	ld.global.f32 	%f37, [%rd39];
	add.f32 	%f38, %f36, %f37;
	add.s32 	%r38, %r59, 3072;
	cvt.u64.u32 	%rd40, %r38;
	add.s64 	%rd41, %rd40, %rd2;
	shl.b64 	%rd42, %rd41, 2;
	add.s64 	%rd43, %rd1, %rd42;
	ld.global.f32 	%f39, [%rd43];
	add.f32 	%f40, %f38, %f39;
	add.s32 	%r39, %r59, 4096;
	cvt.u64.u32 	%rd44, %r39;
	add.s64 	%rd45, %rd44, %rd2;
	shl.b64 	%rd46, %rd45, 2;
	add.s64 	%rd47, %rd1, %rd46;
	ld.global.f32 	%f41, [%rd47];
	add.f32 	%f42, %f40, %f41;
	add.s32 	%r40, %r59, 5120;
	cvt.u64.u32 	%rd48, %r40;
	add.s64 	%rd49, %rd48, %rd2;
	shl.b64 	%rd50, %rd49, 2;
	add.s64 	%rd51, %rd1, %rd50;
	ld.global.f32 	%f43, [%rd51];
	add.f32 	%f44, %f42, %f43;
	add.s32 	%r41, %r59, 6144;
	cvt.u64.u32 	%rd52, %r41;
	add.s64 	%rd53, %rd52, %rd2;
	shl.b64 	%rd54, %rd53, 2;
	add.s64 	%rd55, %rd1, %rd54;
	ld.global.f32 	%f45, [%rd55];
	add.f32 	%f46, %f44, %f45;
	cvt.u64.u32 	%rd56, %r35;
	add.s64 	%rd57, %rd56, %rd2;
	shl.b64 	%rd58, %rd57, 2;
	add.s64 	%rd59, %rd1, %rd58;
	ld.global.f32 	%f47, [%rd59];
	add.f32 	%f81, %f46, %f47;
	add.s32 	%r60, %r60, 16;
	add.s32 	%r59, %r59, 16384;
	setp.ne.s32 	%p3, %r60, 0;
	@%p3 bra 	$L__BB0_3;
$L__BB0_4:
	setp.eq.s32 	%p4, %r3, 0;
	@%p4 bra 	$L__BB0_13;
	and.b32  	%r12, %r1, 7;
	setp.lt.u32 	%p5, %r3, 8;
	@%p5 bra 	$L__BB0_7;
	shl.b32 	%r42, %r62, 10;
	or.b32  	%r43, %r42, %r2;
	cvt.u64.u32 	%rd60, %r43;
	add.s64 	%rd61, %rd60, %rd2;
	shl.b64 	%rd62, %rd61, 2;
	add.s64 	%rd63, %rd1, %rd62;
	ld.global.f32 	%f49, [%rd63];
	add.f32 	%f50, %f81, %f49;
	add.s32 	%r44, %r43, 1024;
	cvt.u64.u32 	%rd64, %r44;
	add.s64 	%rd65, %rd64, %rd2;
	shl.b64 	%rd66, %rd65, 2;
	add.s64 	%rd67, %rd1, %rd66;
	ld.global.f32 	%f51, [%rd67];
	add.f32 	%f52, %f50, %f51;
	add.s32 	%r45, %r43, 2048;
	cvt.u64.u32 	%rd68, %r45;
	add.s64 	%rd69, %rd68, %rd2;
	shl.b64 	%rd70, %rd69, 2;
	add.s64 	%rd71, %rd1, %rd70;
	ld.global.f32 	%f53, [%rd71];
	add.f32 	%f54, %f52, %f53;
	add.s32 	%r46, %r43, 3072;
	cvt.u64.u32 	%rd72, %r46;
	add.s64 	%rd73, %rd72, %rd2;
	shl.b64 	%rd74, %rd73, 2;
	add.s64 	%rd75, %rd1, %rd74;
	ld.global.f32 	%f55, [%rd75];
	add.f32 	%f56, %f54, %f55;
	add.s32 	%r47, %r43, 4096;
	cvt.u64.u32 	%rd76, %r47;
	add.s64 	%rd77, %rd76, %rd2;
	shl.b64 	%rd78, %rd77, 2;
	add.s64 	%rd79, %rd1, %rd78;
	ld.global.f32 	%f57, [%rd79];
	add.f32 	%f58, %f56, %f57;
	add.s32 	%r48, %r43, 5120;
	cvt.u64.u32 	%rd80, %r48;
	add.s64 	%rd81, %rd80, %rd2;
	shl.b64 	%rd82, %rd81, 2;
	add.s64 	%rd83, %rd1, %rd82;
	ld.global.f32 	%f59, [%rd83];
	add.f32 	%f60, %f58, %f59;
	add.s32 	%r49, %r43, 6144;
	cvt.u64.u32 	%rd84, %r49;
	add.s64 	%rd85, %rd84, %rd2;
	shl.b64 	%rd86, %rd85, 2;
	add.s64 	%rd87, %rd1, %rd86;
	ld.global.f32 	%f61, [%rd87];
	add.f32 	%f62, %f60, %f61;
	add.s32 	%r50, %r43, 7168;
	cvt.u64.u32 	%rd88, %r50;
	add.s64 	%rd89, %rd88, %rd2;
	shl.b64 	%rd90, %rd89, 2;
	add.s64 	%rd91, %rd1, %rd90;
	ld.global.f32 	%f63, [%rd91];
	add.f32 	%f81, %f62, %f63;
	add.s32 	%r62, %r62, 8;
$L__BB0_7:
	setp.eq.s32 	%p6, %r12, 0;
	@%p6 bra 	$L__BB0_13;
	and.b32  	%r15, %r1, 3;
	setp.lt.u32 	%p7, %r12, 4;
	@%p7 bra 	$L__BB0_10;
	shl.b32 	%r51, %r62, 10;
	or.b32  	%r52, %r51, %r2;
	cvt.u64.u32 	%rd92, %r52;
	add.s64 	%rd93, %rd92, %rd2;
	shl.b64 	%rd94, %rd93, 2;
	add.s64 	%rd95, %rd1, %rd94;
	ld.global.f32 	%f65, [%rd95];
	add.f32 	%f66, %f81, %f65;
	add.s32 	%r53, %r52, 1024;
	cvt.u64.u32 	%rd96, %r53;
	add.s64 	%rd97, %rd96, %rd2;
	shl.b64 	%rd98, %rd97, 2;
	add.s64 	%rd99, %rd1, %rd98;
	ld.global.f32 	%f67, [%rd99];
	add.f32 	%f68, %f66, %f67;
	add.s32 	%r54, %r52, 2048;
	cvt.u64.u32 	%rd100, %r54;
	add.s64 	%rd101, %rd100, %rd2;
	shl.b64 	%rd102, %rd101, 2;
	add.s64 	%rd103, %rd1, %rd102;
	ld.global.f32 	%f69, [%rd103];
	add.f32 	%f70, %f68, %f69;
	add.s32 	%r55, %r52, 3072;
	cvt.u64.u32 	%rd104, %r55;
	add.s64 	%rd105, %rd104, %rd2;
	shl.b64 	%rd106, %rd105, 2;
	add.s64 	%rd107, %rd1, %rd106;
	ld.global.f32 	%f71, [%rd107];
	add.f32 	%f81, %f70, %f71;
	add.s32 	%r62, %r62, 4;
$L__BB0_10:
	setp.eq.s32 	%p8, %r15, 0;
	@%p8 bra 	$L__BB0_13;
	shl.b32 	%r56, %r62, 10;
	or.b32  	%r57, %r2, %r56;
	cvt.u64.u32 	%rd108, %r57;
	add.s64 	%rd109, %rd2, %rd108;
	shl.b64 	%rd110, %rd109, 2;
	add.s64 	%rd112, %rd1, %rd110;
	neg.s32 	%r64, %r15;
$L__BB0_12:
	.pragma "nounroll";
	ld.global.f32 	%f72, [%rd112];
	add.f32 	%f81, %f81, %f72;
	add.s64 	%rd112, %rd112, 4096;
	add.s32 	%r64, %r64, 1;
	setp.ne.s32 	%p9, %r64, 0;
	@%p9 bra 	$L__BB0_12;
$L__BB0_13:
	setp.neu.f32 	%p10, %f81, 0f461C4000;
	@%p10 bra 	$L__BB0_15;
	cvta.to.global.u64 	%rd111, %rd6;
	mov.b32 	%r58, 1176256512;
	st.global.u32 	[%rd111], %r58;
$L__BB0_15:
	ret;

}
	// .globl	_Z17memread_kernel_2dIfLi1ELi1EEvPT_S1_iii
.visible .entry _Z17memread_kernel_2dIfLi1ELi1EEvPT_S1_iii(
	.param .u64 .ptr .align 1 _Z17memread_kernel_2dIfLi1ELi1EEvPT_S1_iii_param_0,
	.param .u64 .ptr .align 1 _Z17memread_kernel_2dIfLi1ELi1EEvPT_S1_iii_param_1,
	.param .u32 _Z17memread_kernel_2dIfLi1ELi1EEvPT_S1_iii_param_2,
	.param .u32 _Z17memread_kernel_2dIfLi1ELi1EEvPT_S1_iii_param_3,
	.param .u32 _Z17memread_kernel_2dIfLi1ELi1EEvPT_S1_iii_param_4
)
{
	.reg .pred 	%p<26>;
	.reg .b32 	%r<163>;
	.reg .b32 	%f<68>;
	.reg .b64 	%rd<64>;
	// demoted variable
	.shared .align 4 .b8 _ZZ17memread_kernel_2dIfLi1ELi1EEvPT_S1_iiiE13smemHistogram[256];
	ld.param.u64 	%rd4, [_Z17memread_kernel_2dIfLi1ELi1EEvPT_S1_iii_param_0];
	ld.param.u64 	%rd3, [_Z17memread_kernel_2dIfLi1ELi1EEvPT_S1_iii_param_1];
	ld.param.u32 	%r18, [_Z17memread_kernel_2dIfLi1ELi1EEvPT_S1_iii_param_3];
	ld.param.u32 	%r19, [_Z17memread_kernel_2dIfLi1ELi1EEvPT_S1_iii_param_4];
	cvta.to.global.u64 	%rd1, %rd4;
	mov.u32 	%r1, %ctaid.x;
	mul.lo.s32 	%r20, %r19, %r1;
	cvt.s64.s32 	%rd2, %r20;
	shr.s32 	%r21, %r18, 31;
	shr.u32 	%r22, %r21, 22;
	add.s32 	%r23, %r18, %r22;
	shr.s32 	%r2, %r23, 10;
	setp.lt.s32 	%p1, %r18, 1024;
	@%p1 bra 	$L__BB1_14;
	mov.u32 	%r3, %tid.x;
	add.s32 	%r25, %r2, -1;
	and.b32  	%r4, %r2, 7;
	setp.lt.u32 	%p2, %r25, 7;
	mov.f32 	%f67, 0f00000000;
	mov.b32 	%r161, 0;
	@%p2 bra 	$L__BB1_4;
	and.b32  	%r161, %r2, 2097144;
	neg.s32 	%r159, %r161;
	or.b32  	%r158, %r3, 4096;
	mov.f32 	%f67, 0f00000000;
$L__BB1_3:
	.pragma "nounroll";
	add.s32 	%r26, %r158, -4096;
	cvt.u64.u32 	%rd5, %r26;
	add.s64 	%rd6, %rd5, %rd2;
	shl.b64 	%rd7, %rd6, 2;
	add.s64 	%rd8, %rd1, %rd7;
	ld.global.f32 	%f16, [%rd8];
	add.f32 	%f17, %f67, %f16;
	mov.b32 	%r27, %f16;
	not.b32 	%r28, %r27;
	and.b32  	%r29, %r28, 2080374784;
	setp.lt.s32 	%p3, %r27, 0;
	selp.b32 	%r30, %r27, %r29, %p3;
	shr.u32 	%r31, %r30, 24;
	and.b32  	%r32, %r31, 252;
	mov.u32 	%r33, _ZZ17memread_kernel_2dIfLi1ELi1EEvPT_S1_iiiE13smemHistogram;
	add.s32 	%r34, %r33, %r32;
	atom.shared.add.f32 	%f18, [%r34], 0f3F800000;
	ld.global.f32 	%f19, [%rd8+4096];
	add.f32 	%f20, %f17, %f19;
	mov.b32 	%r35, %f19;
	not.b32 	%r36, %r35;
	and.b32  	%r37, %r36, 2080374784;
	setp.lt.s32 	%p4, %r35, 0;
	selp.b32 	%r38, %r35, %r37, %p4;
	shr.u32 	%r39, %r38, 24;
	and.b32  	%r40, %r39, 252;
	add.s32 	%r41, %r33, %r40;
	atom.shared.add.f32 	%f21, [%r41], 0f3F800000;
	add.s32 	%r42, %r158, -2048;
	cvt.u64.u32 	%rd9, %r42;
	add.s64 	%rd10, %rd9, %rd2;
	shl.b64 	%rd11, %rd10, 2;
	add.s64 	%rd12, %rd1, %rd11;
	ld.global.f32 	%f22, [%rd12];
	add.f32 	%f23, %f20, %f22;
	mov.b32 	%r43, %f22;
	not.b32 	%r44, %r43;
	and.b32  	%r45, %r44, 2080374784;
	setp.lt.s32 	%p5, %r43, 0;
	selp.b32 	%r46, %r43, %r45, %p5;
	shr.u32 	%r47, %r46, 24;
	and.b32  	%r48, %r47, 252;
	add.s32 	%r49, %r33, %r48;
	atom.shared.add.f32 	%f24, [%r49], 0f3F800000;
	add.s32 	%r50, %r158, -1024;
	cvt.u64.u32 	%rd13, %r50;
	add.s64 	%rd14, %rd13, %rd2;
	shl.b64 	%rd15, %rd14, 2;
	add.s64 	%rd16, %rd1, %rd15;
	ld.global.f32 	%f25, [%rd16];
	add.f32 	%f26, %f23, %f25;
	mov.b32 	%r51, %f25;
	not.b32 	%r52, %r51;
	and.b32  	%r53, %r52, 2080374784;
	setp.lt.s32 	%p6, %r51, 0;
	selp.b32 	%r54, %r51, %r53, %p6;
	shr.u32 	%r55, %r54, 24;
	and.b32  	%r56, %r55, 252;
	add.s32 	%r57, %r33, %r56;
	atom.shared.add.f32 	%f27, [%r57], 0f3F800000;
	add.s32 	%r58, %r158, 3072;
	cvt.u64.u32 	%rd17, %r158;
	add.s64 	%rd18, %rd17, %rd2;
	shl.b64 	%rd19, %rd18, 2;
	add.s64 	%rd20, %rd1, %rd19;
	ld.global.f32 	%f28, [%rd20];
	add.f32 	%f29, %f26, %f28;
	mov.b32 	%r59, %f28;
	not.b32 	%r60, %r59;
	and.b32  	%r61, %r60, 2080374784;
	setp.lt.s32 	%p7, %r59, 0;
	selp.b32 	%r62, %r59, %r61, %p7;
	shr.u32 	%r63, %r62, 24;
	and.b32  	%r64, %r63, 252;
	add.s32 	%r65, %r33, %r64;
	atom.shared.add.f32 	%f30, [%r65], 0f3F800000;
	add.s32 	%r66, %r158, 1024;
	cvt.u64.u32 	%rd21, %r66;
	add.s64 	%rd22, %rd21, %rd2;
	shl.b64 	%rd23, %rd22, 2;
	add.s64 	%rd24, %rd1, %rd23;
	ld.global.f32 	%f31, [%rd24];
	add.f32 	%f32, %f29, %f31;
	mov.b32 	%r67, %f31;
	not.b32 	%r68, %r67;
	and.b32  	%r69, %r68, 2080374784;
	setp.lt.s32 	%p8, %r67, 0;
	selp.b32 	%r70, %r67, %r69, %p8;
	shr.u32 	%r71, %r70, 24;
	and.b32  	%r72, %r71, 252;
	add.s32 	%r73, %r33, %r72;
	atom.shared.add.f32 	%f33, [%r73], 0f3F800000;
	add.s32 	%r74, %r158, 2048;
	cvt.u64.u32 	%rd25, %r74;
	add.s64 	%rd26, %rd25, %rd2;
	shl.b64 	%rd27, %rd26, 2;
	add.s64 	%rd28, %rd1, %rd27;
	ld.global.f32 	%f34, [%rd28];
	add.f32 	%f35, %f32, %f34;
	mov.b32 	%r75, %f34;
	not.b32 	%r76, %r75;
	and.b32  	%r77, %r76, 2080374784;
	setp.lt.s32 	%p9, %r75, 0;
	selp.b32 	%r78, %r75, %r77, %p9;
	shr.u32 	%r79, %r78, 24;
	and.b32  	%r80, %r79, 252;
	add.s32 	%r81, %r33, %r80;
	atom.shared.add.f32 	%f36, [%r81], 0f3F800000;
	cvt.u64.u32 	%rd29, %r58;
	add.s64 	%rd30, %rd29, %rd2;
	shl.b64 	%rd31, %rd30, 2;
	add.s64 	%rd32, %rd1, %rd31;
	ld.global.f32 	%f37, [%rd32];
	add.f32 	%f67, %f35, %f37;
	mov.b32 	%r82, %f37;
	not.b32 	%r83, %r82;
	and.b32  	%r84, %r83, 2080374784;
	setp.lt.s32 	%p10, %r82, 0;
	selp.b32 	%r85, %r82, %r84, %p10;
	shr.u32 	%r86, %r85, 24;
	and.b32  	%r87, %r86, 252;
	add.s32 	%r88, %r33, %r87;
	atom.shared.add.f32 	%f38, [%r88], 0f3F800000;
	add.s32 	%r159, %r159, 8;
	add.s32 	%r158, %r158, 8192;
	setp.ne.s32 	%p11, %r159, 0;
	@%p11 bra 	$L__BB1_3;
$L__BB1_4:
	setp.eq.s32 	%p12, %r4, 0;
	@%p12 bra 	$L__BB1_12;
	and.b32  	%r13, %r2, 3;
	setp.lt.u32 	%p13, %r4, 4;
	@%p13 bra 	$L__BB1_7;
	shl.b32 	%r89, %r161, 10;
	or.b32  	%r90, %r89, %r3;
	cvt.u64.u32 	%rd33, %r90;
	add.s64 	%rd34, %rd33, %rd2;
	shl.b64 	%rd35, %rd34, 2;
	add.s64 	%rd36, %rd1, %rd35;
	ld.global.f32 	%f40, [%rd36];
	add.f32 	%f41, %f67, %f40;
	mov.b32 	%r91, %f40;
	not.b32 	%r92, %r91;
	and.b32  	%r93, %r92, 2080374784;
	setp.lt.s32 	%p14, %r91, 0;
	selp.b32 	%r94, %r91, %r93, %p14;
	shr.u32 	%r95, %r94, 24;
	and.b32  	%r96, %r95, 252;
	mov.u32 	%r97, _ZZ17memread_kernel_2dIfLi1ELi1EEvPT_S1_iiiE13smemHistogram;
	add.s32 	%r98, %r97, %r96;
	atom.shared.add.f32 	%f42, [%r98], 0f3F800000;
	add.s32 	%r99, %r90, 1024;
	cvt.u64.u32 	%rd37, %r99;
	add.s64 	%rd38, %rd37, %rd2;
	shl.b64 	%rd39, %rd38, 2;
	add.s64 	%rd40, %rd1, %rd39;
	ld.global.f32 	%f43, [%rd40];
	add.f32 	%f44, %f41, %f43;
	mov.b32 	%r100, %f43;
	not.b32 	%r101, %r100;
	and.b32  	%r102, %r101, 2080374784;
	setp.lt.s32 	%p15, %r100, 0;
	selp.b32 	%r103, %r100, %r102, %p15;
	shr.u32 	%r104, %r103, 24;
	and.b32  	%r105, %r104, 252;
	add.s32 	%r106, %r97, %r105;
	atom.shared.add.f32 	%f45, [%r106], 0f3F800000;
	add.s32 	%r107, %r90, 2048;
	cvt.u64.u32 	%rd41, %r107;
	add.s64 	%rd42, %rd41, %rd2;
	shl.b64 	%rd43, %rd42, 2;
	add.s64 	%rd44, %rd1, %rd43;
	ld.global.f32 	%f46, [%rd44];
	add.f32 	%f47, %f44, %f46;
	mov.b32 	%r108, %f46;
	not.b32 	%r109, %r108;
	and.b32  	%r110, %r109, 2080374784;
	setp.lt.s32 	%p16, %r108, 0;
	selp.b32 	%r111, %r108, %r110, %p16;
	shr.u32 	%r112, %r111, 24;
	and.b32  	%r113, %r112, 252;
	add.s32 	%r114, %r97, %r113;
	atom.shared.add.f32 	%f48, [%r114], 0f3F800000;
	add.s32 	%r115, %r90, 3072;
	cvt.u64.u32 	%rd45, %r115;
	add.s64 	%rd46, %rd45, %rd2;
	shl.b64 	%rd47, %rd46, 2;
	add.s64 	%rd48, %rd1, %rd47;
	ld.global.f32 	%f49, [%rd48];
	add.f32 	%f67, %f47, %f49;
	mov.b32 	%r116, %f49;
	not.b32 	%r117, %r116;
	and.b32  	%r118, %r117, 2080374784;
	setp.lt.s32 	%p17, %r116, 0;
	selp.b32 	%r119, %r116, %r118, %p17;
	shr.u32 	%r120, %r119, 24;
	and.b32  	%r121, %r120, 252;
	add.s32 	%r122, %r97, %r121;
	atom.shared.add.f32 	%f50, [%r122], 0f3F800000;
	add.s32 	%r161, %r161, 4;
$L__BB1_7:
	setp.eq.s32 	%p18, %r13, 0;
	@%p18 bra 	$L__BB1_12;
	setp.eq.s32 	%p19, %r13, 1;
	@%p19 bra 	$L__BB1_10;
	shl.b32 	%r123, %r161, 10;
	or.b32  	%r124, %r123, %r3;
	cvt.u64.u32 	%rd49, %r124;
	add.s64 	%rd50, %rd49, %rd2;
	shl.b64 	%rd51, %rd50, 2;
	add.s64 	%rd52, %rd1, %rd51;
	ld.global.f32 	%f52, [%rd52];
	add.f32 	%f53, %f67, %f52;
	mov.b32 	%r125, %f52;
	not.b32 	%r126, %r125;
	and.b32  	%r127, %r126, 2080374784;
	setp.lt.s32 	%p20, %r125, 0;
	selp.b32 	%r128, %r125, %r127, %p20;
	shr.u32 	%r129, %r128, 24;
	and.b32  	%r130, %r129, 252;
	mov.u32 	%r131, _ZZ17memread_kernel_2dIfLi1ELi1EEvPT_S1_iiiE13smemHistogram;
	add.s32 	%r132, %r131, %r130;
	atom.shared.add.f32 	%f54, [%r132], 0f3F800000;
	add.s32 	%r133, %r124, 1024;
	cvt.u64.u32 	%rd53, %r133;
	add.s64 	%rd54, %rd53, %rd2;
	shl.b64 	%rd55, %rd54, 2;
	add.s64 	%rd56, %rd1, %rd55;
	ld.global.f32 	%f55, [%rd56];
	add.f32 	%f67, %f53, %f55;
	mov.b32 	%r134, %f55;
	not.b32 	%r135, %r134;
	and.b32  	%r136, %r135, 2080374784;
	setp.lt.s32 	%p21, %r134, 0;
	selp.b32 	%r137, %r134, %r136, %p21;
	shr.u32 	%r138, %r137, 24;
	and.b32  	%r139, %r138, 252;
	add.s32 	%r140, %r131, %r139;
	atom.shared.add.f32 	%f56, [%r140], 0f3F800000;
	add.s32 	%r161, %r161, 2;
$L__BB1_10:
	and.b32  	%r141, %r2, 1;
	setp.eq.b32 	%p22, %r141, 1;
	not.pred 	%p23, %p22;
	@%p23 bra 	$L__BB1_12;
	shl.b32 	%r142, %r161, 10;
	or.b32  	%r143, %r142, %r3;
	cvt.u64.u32 	%rd57, %r143;
	add.s64 	%rd58, %rd57, %rd2;
	shl.b64 	%rd59, %rd58, 2;
	add.s64 	%rd60, %rd1, %rd59;
	ld.global.f32 	%f57, [%rd60];
	add.f32 	%f67, %f67, %f57;
	mov.b32 	%r144, %f57;
	not.b32 	%r145, %r144;
	and.b32  	%r146, %r145, 2080374784;
	setp.lt.s32 	%p24, %r144, 0;
	selp.b32 	%r147, %r144, %r146, %p24;
	shr.u32 	%r148, %r147, 24;
	and.b32  	%r149, %r148, 252;
	mov.u32 	%r150, _ZZ17memread_kernel_2dIfLi1ELi1EEvPT_S1_iiiE13smemHistogram;
	add.s32 	%r151, %r150, %r149;
	atom.shared.add.f32 	%f58, [%r151], 0f3F800000;
$L__BB1_12:
	setp.neu.f32 	%p25, %f67, 0f461C4000;
	@%p25 bra 	$L__BB1_14;
	cvta.to.global.u64 	%rd61, %rd3;
	mov.b32 	%r152, 1176256512;
	st.global.u32 	[%rd61], %r152;
	shl.b32 	%r153, %r3, 2;
	mov.u32 	%r154, _ZZ17memread_kernel_2dIfLi1ELi1EEvPT_S1_iiiE13smemHistogram;
	add.s32 	%r155, %r154, %r153;
	ld.shared.f32 	%f59, [%r155];
	shl.b32 	%r156, %r1, 10;
	or.b32  	%r157, %r156, %r3;
	mul.wide.u32 	%rd62, %r157, 4;
	add.s64 	%rd63, %rd61, %rd62;
	st.global.f32 	[%rd63], %f59;
$L__BB1_14:
	ret;

}


// ===== COMPILED SASS (sm_100) =====

	.target	sm_100

	.elftype	@"ET_EXEC"


//--------------------- .note.nv.tkinfo           --------------------------
	.section	.note.nv.tkinfo,"",@"SHT_NOTE"
	.sectionflags	@"SHF_NOTE_NV_TKINFO"
	.tkinfo
        /*0018*/ 	.word	0x00000002
        /*0030*/ 	.string	""
        /*0030*/ 	.string	"ptxas"
        /*0030*/ 	.string	"Cuda compilation tools, release 13.0, V13.0.88"
        /*0030*/ 	.string	"Build cuda_13.0.r13.0/compiler.36424714_0"
        /*0030*/ 	.string	"-arch sm_100 -m 64 "



//--------------------- .note.nv.cuinfo           --------------------------
	.section	.note.nv.cuinfo,"",@"SHT_NOTE"
	.sectionflags	@"SHF_NOTE_NV_CUINFO"
        /*0018*/ 	.short	0x0002
        /*001a*/ 	.short	0x0064
        /*001c*/ 	.short	0x0082
	.zero		2


//--------------------- .nv.info                  --------------------------
	.section	.nv.info,"",@"SHT_CUDA_INFO"
	.align	4


	//----- nvinfo : EIATTR_REGCOUNT
	.align		4
        /*0000*/ 	.byte	0x04, 0x2f
        /*0002*/ 	.short	(.L_1 - .L_0)
	.align		4
.L_0:
        /*0004*/ 	.word	index@(_Z17memread_kernel_2dIfLi1ELi0EEvPT_S1_iii)
        /*0008*/ 	.word	0x00000020


	//----- nvinfo : EIATTR_FRAME_SIZE
	.align		4
.L_1:
        /*000c*/ 	.byte	0x04, 0x11
        /*000e*/ 	.short	(.L_3 - .L_2)
	.align		4
.L_2:
        /*0010*/ 	.word	index@(_Z17memread_kernel_2dIfLi1ELi0EEvPT_S1_iii)
        /*0014*/ 	.word	0x00000000


	//----- nvinfo : EIATTR_REGCOUNT
	.align		4
.L_3:
        /*0018*/ 	.byte	0x04, 0x2f
        /*001a*/ 	.short	(.L_5 - .L_4)
	.align		4
.L_4:
        /*001c*/ 	.word	index@(_Z17memread_kernel_2dIfLi1ELi1EEvPT_S1_iii)
        /*0020*/ 	.word	0x00000011


	//----- nvinfo : EIATTR_FRAME_SIZE
	.align		4
.L_5:
        /*0024*/ 	.byte	0x04, 0x11
        /*0026*/ 	.short	(.L_7 - .L_6)
	.align		4
.L_6:
        /*0028*/ 	.word	index@(_Z17memread_kernel_2dIfLi1ELi1EEvPT_S1_iii)
        /*002c*/ 	.word	0x00000000


	//----- nvinfo : EIATTR_MIN_STACK_SIZE
	.align		4
.L_7:
        /*0030*/ 	.byte	0x04, 0x12
        /*0032*/ 	.short	(.L_9 - .L_8)
	.align		4
.L_8:
        /*0034*/ 	.word	index@(_Z17memread_kernel_2dIfLi1ELi1EEvPT_S1_iii)
        /*0038*/ 	.word	0x00000000


	//----- nvinfo : EIATTR_MIN_STACK_SIZE
	.align		4
.L_9:
        /*003c*/ 	.byte	0x04, 0x12
        /*003e*/ 	.short	(.L_11 - .L_10)
	.align		4
.L_10:
        /*0040*/ 	.word	index@(_Z17memread_kernel_2dIfLi1ELi0EEvPT_S1_iii)
        /*0044*/ 	.word	0x00000000
.L_11:


//--------------------- .nv.compat                --------------------------
	.section	.nv.compat,"",@"SHT_CUDA_COMPAT_INFO"
	.align	4
        /*0000*/ 	.byte	0x02, 0x09, 0x00, 0x00, 0x02, 0x02, 0x01, 0x00, 0x02, 0x05, 0x05, 0x00, 0x03, 0x07, 0x01, 0x01
        /*0010*/ 	.byte	0x02, 0x03, 0x00, 0x00, 0x02, 0x06, 0x01, 0x00, 0x04, 0x0b, 0x08, 0x00, 0x01, 0x00, 0x00, 0x00
        /*0020*/ 	.byte	0x00, 0x00, 0x00, 0x00


//--------------------- .nv.info._Z17memread_kernel_2dIfLi1ELi1EEvPT_S1_iii --------------------------
	.section	.nv.info._Z17memread_kernel_2dIfLi1ELi1EEvPT_S1_iii,"",@"SHT_CUDA_INFO"
	.sectionflags	@""
	.align	4


	//----- nvinfo : EIATTR_CUDA_API_VERSION
	.align		4
        /*0000*/ 	.byte	0x04, 0x37
        /*0002*/ 	.short	(.L_13 - .L_12)
.L_12:
        /*0004*/ 	.word	0x00000082


	//----- nvinfo : EIATTR_KPARAM_INFO
	.align		4
.L_13:
        /*0008*/ 	.byte	0x04, 0x17
        /*000a*/ 	.short	(.L_15 - .L_14)
.L_14:
        /*000c*/ 	.word	0x00000000
        /*0010*/ 	.short	0x0004
        /*0012*/ 	.short	0x0018
        /*0014*/ 	.byte	0x00, 0xf0, 0x11, 0x00


	//----- nvinfo : EIATTR_KPARAM_INFO
	.align		4
.L_15:
        /*0018*/ 	.byte	0x04, 0x17
        /*001a*/ 	.short	(.L_17 - .L_16)
.L_16:
        /*001c*/ 	.word	0x00000000
        /*0020*/ 	.short	0x0003
        /*0022*/ 	.short	0x0014
        /*0024*/ 	.byte	0x00, 0xf0, 0x11, 0x00


	//----- nvinfo : EIATTR_KPARAM_INFO
	.align		4
.L_17:
        /*0028*/ 	.byte	0x04, 0x17
        /*002a*/ 	.short	(.L_19 - .L_18)
.L_18:
        /*002c*/ 	.word	0x00000000
        /*0030*/ 	.short	0x0002
        /*0032*/ 	.short	0x0010
        /*0034*/ 	.byte	0x00, 0xf0, 0x11, 0x00


	//----- nvinfo : EIATTR_KPARAM_INFO
	.align		4
.L_19:
        /*0038*/ 	.byte	0x04, 0x17
        /*003a*/ 	.short	(.L_21 - .L_20)
.L_20:
        /*003c*/ 	.word	0x00000000
        /*0040*/ 	.short	0x0001
        /*0042*/ 	.short	0x0008
        /*0044*/ 	.byte	0x00, 0xf5, 0x21, 0x00


	//----- nvinfo : EIATTR_KPARAM_INFO
	.align		4
.L_21:
        /*0048*/ 	.byte	0x04, 0x17
        /*004a*/ 	.short	(.L_23 - .L_22)
.L_22:
        /*004c*/ 	.word	0x00000000
        /*0050*/ 	.short	0x0000
        /*0052*/ 	.short	0x0000
        /*0054*/ 	.byte	0x00, 0xf5, 0x21, 0x00


	//----- nvinfo : EIATTR_SPARSE_MMA_MASK
	.align		4
.L_23:
        /*0058*/ 	.byte	0x03, 0x50
        /*005a*/ 	.short	0x0000


	//----- nvinfo : EIATTR_MAXREG_COUNT
	.align		4
        /*005c*/ 	.byte	0x03, 0x1b
        /*005e*/ 	.short	0x00ff


	//----- nvinfo : EIATTR_MERCURY_ISA_VERSION
	.align		4
        /*0060*/ 	.byte	0x03, 0x5f
        /*0062*/ 	.short	0x0101


	//----- nvinfo : EIATTR_VRC_CTA_INIT_COUNT
	.align		4
        /*0064*/ 	.byte	0x02, 0x4a
	.zero		1
	.zero		1


	//----- nvinfo : EIATTR_EXIT_INSTR_OFFSETS
	.align		4
        /*0068*/ 	.byte	0x04, 0x1c
        /*006a*/ 	.short	(.L_25 - .L_24)


	//   ....[0]....
.L_24:
        /*006c*/ 	.word	0x00000030


	//   ....[1]....
        /*0070*/ 	.word	0x00001480


	//   ....[2]....
        /*0074*/ 	.word	0x00001560


	//----- nvinfo : EIATTR_CRS_STACK_SIZE
	.align		4
.L_25:
        /*0078*/ 	.byte	0x04, 0x1e
        /*007a*/ 	.short	(.L_27 - .L_26)
.L_26:
        /*007c*/ 	.word	0x00000000


	//----- nvinfo : EIATTR_CBANK_PARAM_SIZE
	.align		4
.L_27:
        /*0080*/ 	.byte	0x03, 0x19
        /*0082*/ 	.short	0x001c


	//----- nvinfo : EIATTR_PARAM_CBANK
	.align		4
        /*0084*/ 	.byte	0x04, 0x0a
        /*0086*/ 	.short	(.L_29 - .L_28)
	.align		4
.L_28:
        /*0088*/ 	.word	index@(.nv.constant0._Z17memread_kernel_2dIfLi1ELi1EEvPT_S1_iii)
        /*008c*/ 	.short	0x0380
        /*008e*/ 	.short	0x001c


	//----- nvinfo : EIATTR_SW_WAR
	.align		4
.L_29:
        /*0090*/ 	.byte	0x04, 0x36
        /*0092*/ 	.short	(.L_31 - .L_30)
.L_30:
        /*0094*/ 	.word	0x00000008
.L_31:


//--------------------- .nv.info._Z17memread_kernel_2dIfLi1ELi0EEvPT_S1_iii --------------------------
	.section	.nv.info._Z17memread_kernel_2dIfLi1ELi0EEvPT_S1_iii,"",@"SHT_CUDA_INFO"
	.sectionflags	@""
	.align	4


	//----- nvinfo : EIATTR_CUDA_API_VERSION
	.align		4
        /*0000*/ 	.byte	0x04, 0x37
        /*0002*/ 	.short	(.L_33 - .L_32)
.L_32:
        /*0004*/ 	.word	0x00000082


	//----- nvinfo : EIATTR_KPARAM_INFO
	.align		4
.L_33:
        /*0008*/ 	.byte	0x04, 0x17
        /*000a*/ 	.short	(.L_35 - .L_34)
.L_34:
        /*000c*/ 	.word	0x00000000
        /*0010*/ 	.short	0x0004
        /*0012*/ 	.short	0x0018
        /*0014*/ 	.byte	0x00, 0xf0, 0x11, 0x00


	//----- nvinfo : EIATTR_KPARAM_INFO
	.align		4
.L_35:
        /*0018*/ 	.byte	0x04, 0x17
        /*001a*/ 	.short	(.L_37 - .L_36)
.L_36:
        /*001c*/ 	.word	0x00000000
        /*0020*/ 	.short	0x0003
        /*0022*/ 	.short	0x0014
        /*0024*/ 	.byte	0x00, 0xf0, 0x11, 0x00


	//----- nvinfo : EIATTR_KPARAM_INFO
	.align		4
.L_37:
        /*0028*/ 	.byte	0x04, 0x17
        /*002a*/ 	.short	(.L_39 - .L_38)
.L_38:
        /*002c*/ 	.word	0x00000000
        /*0030*/ 	.short	0x0002
        /*0032*/ 	.short	0x0010
        /*0034*/ 	.byte	0x00, 0xf0, 0x11, 0x00


	//----- nvinfo : EIATTR_KPARAM_INFO
	.align		4
.L_39:
        /*0038*/ 	.byte	0x04, 0x17
        /*003a*/ 	.short	(.L_41 - .L_40)
.L_40:
        /*003c*/ 	.word	0x00000000
        /*0040*/ 	.short	0x0001
        /*0042*/ 	.short	0x0008
        /*0044*/ 	.byte	0x00, 0xf5, 0x21, 0x00


	//----- nvinfo : EIATTR_KPARAM_INFO
	.align		4
.L_41:
        /*0048*/ 	.byte	0x04, 0x17
        /*004a*/ 	.short	(.L_43 - .L_42)
.L_42:
        /*004c*/ 	.word	0x00000000
        /*0050*/ 	.short	0x0000
        /*0052*/ 	.short	0x0000
        /*0054*/ 	.byte	0x00, 0xf5, 0x21, 0x00


	//----- nvinfo : EIATTR_SPARSE_MMA_MASK
	.align		4
.L_43:
        /*0058*/ 	.byte	0x03, 0x50
        /*005a*/ 	.short	0x0000


	//----- nvinfo : EIATTR_MAXREG_COUNT
	.align		4
        /*005c*/ 	.byte	0x03, 0x1b
        /*005e*/ 	.short	0x00ff


	//----- nvinfo : EIATTR_MERCURY_ISA_VERSION
	.align		4
        /*0060*/ 	.byte	0x03, 0x5f
        /*0062*/ 	.short	0x0101


	//----- nvinfo : EIATTR_VRC_CTA_INIT_COUNT
	.align		4
        /*0064*/ 	.byte	0x02, 0x4a
	.zero		1
	.zero		1


	//----- nvinfo : EIATTR_EXIT_INSTR_OFFSETS
	.align		4
        /*0068*/ 	.byte	0x04, 0x1c
        /*006a*/ 	.short	(.L_45 - .L_44)


	//   ....[0]....
.L_44:
        /*006c*/ 	.word	0x00000070


	//   ....[1]....
        /*0070*/ 	.word	0x00000f20


	//   ....[2]....
        /*0074*/ 	.word	0x00000f60


	//----- nvinfo : EIATTR_CBANK_PARAM_SIZE
	.align		4
.L_45:
        /*0078*/ 	.byte	0x03, 0x19
        /*007a*/ 	.short	0x001c


	//----- nvinfo : EIATTR_PARAM_CBANK
	.align		4
        /*007c*/ 	.byte	0x04, 0x0a
        /*007e*/ 	.short	(.L_47 - .L_46)
	.align		4
.L_46:
        /*0080*/ 	.word	index@(.nv.constant0._Z17memread_kernel_2dIfLi1ELi0EEvPT_S1_iii)
        /*0084*/ 	.short	0x0380
        /*0086*/ 	.short	0x001c


	//----- nvinfo : EIATTR_SW_WAR
	.align		4
.L_47:
        /*0088*/ 	.byte	0x04, 0x36
        /*008a*/ 	.short	(.L_49 - .L_48)
.L_48:
        /*008c*/ 	.word	0x00000008
.L_49:


//--------------------- .nv.callgraph             --------------------------
	.section	.nv.callgraph,"",@"SHT_CUDA_CALLGRAPH"
	.align	4
	.sectionentsize	8
	.align		4
        /*0000*/ 	.word	0x00000000
	.align		4
        /*0004*/ 	.word	0xffffffff
	.align		4
        /*0008*/ 	.word	0x00000000
	.align		4
        /*000c*/ 	.word	0xfffffffe
	.align		4
        /*0010*/ 	.word	0x00000000
	.align		4
        /*0014*/ 	.word	0xfffffffd
	.align		4
        /*0018*/ 	.word	0x00000000
	.align		4
        /*001c*/ 	.word	0xfffffffc


//--------------------- .text._Z17memread_kernel_2dIfLi1ELi1EEvPT_S1_iii --------------------------
	.section	.text._Z17memread_kernel_2dIfLi1ELi1EEvPT_S1_iii,"ax",@progbits
	.align	128
        .global         _Z17memread_kernel_2dIfLi1ELi1EEvPT_S1_iii
        .type           _Z17memread_kernel_2dIfLi1ELi1EEvPT_S1_iii,@function
        .size           _Z17memread_kernel_2dIfLi1ELi1EEvPT_S1_iii,(.L_x_42 - _Z17memread_kernel_2dIfLi1ELi1EEvPT_S1_iii)
        .other          _Z17memread_kernel_2dIfLi1ELi1EEvPT_S1_iii,@"STO_CUDA_ENTRY STV_DEFAULT"
_Z17memread_kernel_2dIfLi1ELi1EEvPT_S1_iii:
.text._Z17memread_kernel_2dIfLi1ELi1EEvPT_S1_iii:
[----:B------:R-:W-:Y:S08]  /*0000*/  LDC R1, c[0x0][0x37c] ;  /* 0x0000df00ff017b82 */ /* 0x000ff00000000800 */
[----:B------:R-:W0:Y:S02]  /*0010*/  LDC R3, c[0x0][0x394] ;  /* 0x0000e500ff037b82 */ /* 0x000e240000000800 */
[----:B0-----:R-:W-:-:S13]  /*0020*/  ISETP.GE.AND P0, PT, R3, 0x400, PT ;  /* 0x000004000300780c */ /* 0x001fda0003f06270 */
[----:B------:R-:W-:Y:S05]  /*0030*/  @!P0 EXIT ;  /* 0x000000000000894d */ /* 0x000fea0003800000 */
[----:B------:R-:W-:Y:S01]  /*0040*/  SHF.R.S32.HI R2, RZ, 0x1f, R3 ;  /* 0x0000001fff027819 */ /* 0x000fe20000011403 */
[----:B------:R-:W0:Y:S01]  /*0050*/  S2UR UR7, SR_CTAID.X ;  /* 0x00000000000779c3 */ /* 0x000e220000002500 */
[----:B------:R-:W0:Y:S01]  /*0060*/  LDCU UR4, c[0x0][0x398] ;  /* 0x00007300ff0477ac */ /* 0x000e220008000800 */
[----:B------:R-:W1:Y:S01]  /*0070*/  S2R R0, SR_TID.X ;  /* 0x0000000000007919 */ /* 0x000e620000002100 */
[----:B------:R-:W-:Y:S01]  /*0080*/  LEA.HI R2, R2, R3, RZ, 0xa ;  /* 0x0000000302027211 */ /* 0x000fe200078f50ff */
[----:B------:R-:W-:Y:S01]  /*0090*/  IMAD.MOV.U32 R4, RZ, RZ, RZ ;  /* 0x000000ffff047224 */ /* 0x000fe200078e00ff */
[----:B------:R-:W2:Y:S02]  /*00a0*/  LDCU.64 UR8, c[0x0][0x358] ;  /* 0x00006b00ff0877ac */ /* 0x000ea40008000a00 */
[----:B------:R-:W-:-:S04]  /*00b0*/  SHF.R.S32.HI R2, RZ, 0xa, R2 ;  /* 0x0000000aff027819 */ /* 0x000fc80000011402 */
[C---:B------:R-:W-:Y:S01]  /*00c0*/  LOP3.LUT R8, R2.reuse, 0x7, RZ, 0xc0, !PT ;  /* 0x0000000702087812 */ /* 0x040fe200078ec0ff */
[----:B------:R-:W-:-:S05]  /*00d0*/  VIADD R3, R2, 0xffffffff ;  /* 0xffffffff02037836 */ /* 0x000fca0000000000 */
[----:B------:R-:W-:Y:S01]  /*00e0*/  ISETP.GE.U32.AND P0, PT, R3, 0x7, PT ;  /* 0x000000070300780c */ /* 0x000fe20003f06070 */
[----:B------:R-:W-:Y:S01]  /*00f0*/  IMAD.MOV.U32 R3, RZ, RZ, RZ ;  /* 0x000000ffff037224 */ /* 0x000fe200078e00ff */
[----:B0-----:R-:W-:-:S04]  /*0100*/  UIMAD UR4, UR7, UR4, URZ ;  /* 0x00000004070472a4 */ /* 0x001fc8000f8e02ff */
[----:B------:R-:W-:-:S07]  /*0110*/  USHF.R.S32.HI UR10, URZ, 0x1f, UR4 ;  /* 0x0000001fff0a7899 */ /* 0x000fce0008011404 */
[----:B--2---:R-:W-:Y:S05]  /*0120*/  @!P0 BRA `(.L_x_0) ;  /* 0x00000008005c8947 */ /* 0x004fea0003800000 */
[----:B------:R-:W0:Y:S01]  /*0130*/  S2UR UR6, SR_CgaCtaId ;  /* 0x00000000000679c3 */ /* 0x000e220000008800 */
[----:B------:R-:W-:Y:S01]  /*0140*/  LOP3.LUT R3, R2, 0x1ffff8, RZ, 0xc0, !PT ;  /* 0x001ffff802037812 */ /* 0x000fe200078ec0ff */
[----:B------:R-:W-:Y:S01]  /*0150*/  IMAD.MOV.U32 R4, RZ, RZ, RZ ;  /* 0x000000ffff047224 */ /* 0x000fe200078e00ff */
[----:B-1----:R-:W-:Y:S01]  /*0160*/  LOP3.LUT R9, R0, 0x1000, RZ, 0xfc, !PT ;  /* 0x0000100000097812 */ /* 0x002fe200078efcff */
[----:B------:R-:W-:Y:S02]  /*0170*/  UMOV UR5, 0x400 ;  /* 0x0000040000057882 */ /* 0x000fe40000000000 */
[----:B------:R-:W-:Y:S01]  /*0180*/  IMAD.MOV R10, RZ, RZ, -R3 ;  /* 0x000000ffff0a7224 */ /* 0x000fe200078e0a03 */
[----:B0-----:R-:W-:-:S12]  /*0190*/  ULEA UR5, UR6, UR5, 0x18 ;  /* 0x0000000506057291 */ /* 0x001fd8000f8ec0ff */
.L_x_17:
[----:B------:R-:W0:Y:S01]  /*01a0*/  LDCU.64 UR12, c[0x0][0x380] ;  /* 0x00007000ff0c77ac */ /* 0x000e220008000a00 */
[----:B------:R-:W-:-:S05]  /*01b0*/  VIADD R5, R9, 0xfffff000 ;  /* 0xfffff00009057836 */ /* 0x000fca0000000000 */
[----:B------:R-:W-:-:S05]  /*01c0*/  IADD3 R5, P0, PT, R5, UR4, RZ ;  /* 0x0000000405057c10 */ /* 0x000fca000ff1e0ff */
[----:B------:R-:W-:Y:S01]  /*01d0*/  IMAD.X R12, RZ, RZ, UR10, P0 ;  /* 0x0000000aff0c7e24 */ /* 0x000fe200080e06ff */
[----:B0-----:R-:W-:-:S04]  /*01e0*/  LEA R6, P0, R5, UR12, 0x2 ;  /* 0x0000000c05067c11 */ /* 0x001fc8000f8010ff */
[----:B------:R-:W-:-:S05]  /*01f0*/  LEA.HI.X R7, R5, UR13, R12, 0x2, P0 ;  /* 0x0000000d05077c11 */ /* 0x000fca00080f140c */
[----:B------:R-:W2:Y:S01]  /*0200*/  LDG.E R5, desc[UR8][R6.64] ;  /* 0x0000000806057981 */ /* 0x000ea2000c1e1900 */
[----:B------:R-:W-:Y:S01]  /*0210*/  BSSY.RECONVERGENT B0, `(.L_x_1) ;  /* 0x000000b000007945 */ /* 0x000fe20003800200 */
[C---:B--2---:R-:W-:Y:S01]  /*0220*/  ISETP.GE.AND P0, PT, R5.reuse, RZ, PT ;  /* 0x000000ff0500720c */ /* 0x044fe20003f06270 */
[----:B------:R-:W-:-:S12]  /*0230*/  FADD R11, R5, R4 ;  /* 0x00000004050b7221 */ /* 0x000fd80000000000 */
[----:B------:R-:W-:-:S04]  /*0240*/  @P0 LOP3.LUT R5, R5, 0x7c000000, RZ, 0xc, !PT ;  /* 0x7c00000005050812 */ /* 0x000fc800078e0cff */
[----:B------:R-:W-:-:S04]  /*0250*/  SHF.R.U32.HI R5, RZ, 0x18, R5 ;  /* 0x00000018ff057819 */ /* 0x000fc80000011605 */
[----:B------:R-:W-:-:S05]  /*0260*/  LOP3.LUT R5, R5, 0xfc, RZ, 0xc0, !PT ;  /* 0x000000fc05057812 */ /* 0x000fca00078ec0ff */
[----:B------:R-:W-:-:S07]  /*0270*/  VIADD R4, R5, UR5 ;  /* 0x0000000505047c36 */ /* 0x000fce0008000000 */
.L_x_2:
[----:B------:R-:W0:Y:S02]  /*0280*/  LDS R12, [R5+UR5] ;  /* 0x00000005050c7984 */ /* 0x000e240008000800 */
[----:B0-----:R-:W-:-:S05]  /*0290*/  FADD R13, R12, 1 ;  /* 0x3f8000000c0d7421 */ /* 0x001fca0000000000 */
[----:B------:R-:W0:Y:S02]  /*02a0*/  ATOMS.CAST.SPIN P0, [R4], R12, R13 ;  /* 0x0000000c0400758d */ /* 0x000e24000180000d */
[----:B0-----:R-:W-:Y:S05]  /*02b0*/  @!P0 BRA `(.L_x_2) ;  /* 0xfffffffc00f08947 */ /* 0x001fea000383ffff */
[----:B------:R-:W-:Y:S05]  /*02c0*/  BSYNC.RECONVERGENT B0 ;  /* 0x0000000000007941 */ /* 0x000fea0003800200 */
.L_x_1:
[----:B------:R-:W2:Y:S01]  /*02d0*/  LDG.E R4, desc[UR8][R6.64+0x1000] ;  /* 0x0010000806047981 */ /* 0x000ea2000c1e1900 */
[----:B------:R-:W-:Y:S01]  /*02e0*/  BSSY.RECONVERGENT B0, `(.L_x_3) ;  /* 0x000000b000007945 */ /* 0x000fe20003800200 */
[----:B--2---:R-:W-:Y:S01]  /*02f0*/  ISETP.GE.AND P0, PT, R4, RZ, PT ;  /* 0x000000ff0400720c */ /* 0x004fe20003f06270 */
[----:B------:R-:W-:-:S12]  /*0300*/  FADD R11, R11, R4 ;  /* 0x000000040b0b7221 */ /* 0x000fd80000000000 */
[----:B------:R-:W-:-:S04]  /*0310*/  @P0 LOP3.LUT R4, R4, 0x7c000000, RZ, 0xc, !PT ;  /* 0x7c00000004040812 */ /* 0x000fc800078e0cff */
[----:B------:R-:W-:-:S04]  /*0320*/  SHF.R.U32.HI R4, RZ, 0x18, R4 ;  /* 0x00000018ff047819 */ /* 0x000fc80000011604 */
[----:B------:R-:W-:-:S05]  /*0330*/  LOP3.LUT R4, R4, 0xfc, RZ, 0xc0, !PT ;  /* 0x000000fc04047812 */ /* 0x000fca00078ec0ff */
[----:B------:R-:W-:-:S07]  /*0340*/  VIADD R5, R4, UR5 ;  /* 0x0000000504057c36 */ /* 0x000fce0008000000 */
.L_x_4:
[----:B------:R-:W0:Y:S02]  /*0350*/  LDS R6, [R4+UR5] ;  /* 0x0000000504067984 */ /* 0x000e240008000800 */
[----:B0-----:R-:W-:-:S05]  /*0360*/  FADD R7, R6, 1 ;  /* 0x3f80000006077421 */ /* 0x001fca0000000000 */
[----:B------:R-:W0:Y:S02]  /*0370*/  ATOMS.CAST.SPIN P0, [R5], R6, R7 ;  /* 0x000000060500758d */ /* 0x000e240001800007 */
[----:B0-----:R-:W-:Y:S05]  /*0380*/  @!P0 BRA `(.L_x_4) ;  /* 0xfffffffc00f08947 */ /* 0x001fea000383ffff */
[----:B------:R-:W-:Y:S05]  /*0390*/  BSYNC.RECONVERGENT B0 ;  /* 0x0000000000007941 */ /* 0x000fea0003800200 */
.L_x_3:
[----:B------:R-:W-:-:S05]  /*03a0*/  VIADD R4, R9, 0xfffff800 ;  /* 0xfffff80009047836 */ /* 0x000fca0000000000 */
[----:B------:R-:W-:-:S05]  /*03b0*/  IADD3 R5, P0, PT, R4, UR4, RZ ;  /* 0x0000000404057c10 */ /* 0x000fca000ff1e0ff */
[----:B------:R-:W-:Y:S01]  /*03c0*/  IMAD.X R6, RZ, RZ, UR10, P0 ;  /* 0x0000000aff067e24 */ /* 0x000fe200080e06ff */
[----:B------:R-:W-:-:S04]  /*03d0*/  LEA R4, P0, R5, UR12, 0x2 ;  /* 0x0000000c05047c11 */ /* 0x000fc8000f8010ff */
[----:B------:R-:W-:-:S05]  /*03e0*/  LEA.HI.X R5, R5, UR13, R6, 0x2, P0 ;  /* 0x0000000d05057c11 */ /* 0x000fca00080f1406 */
        /* <DEDUP_REMOVED lines=8> */
.L_x_6:
[----:B------:R-:W0:Y:S02]  /*0470*/  LDS R4, [R6+UR5] ;  /* 0x0000000506047984 */ /* 0x000e240008000800 */
[----:B0-----:R-:W-:-:S05]  /*0480*/  FADD R5, R4, 1 ;  /* 0x3f80000004057421 */ /* 0x001fca0000000000 */
[----:B------:R-:W0:Y:S02]  /*0490*/  ATOMS.CAST.SPIN P0, [R7], R4, R5 ;  /* 0x000000040700758d */ /* 0x000e240001800005 */
[----:B0-----:R-:W-:Y:S05]  /*04a0*/  @!P0 BRA `(.L_x_6) ;  /* 0xfffffffc00f08947 */ /* 0x001fea000383ffff */
[----:B------:R-:W-:Y:S05]  /*04b0*/  BSYNC.RECONVERGENT B0 ;  /* 0x0000000000007941 */ /* 0x000fea0003800200 */
.L_x_5:
        /* <DEDUP_REMOVED lines=13> */
.L_x_8:
[----:B------:R-:W0:Y:S02]  /*0590*/  LDS R4, [R6+UR5] ;  /* 0x0000000506047984 */ /* 0x000e240008000800 */
[----:B0-----:R-:W-:-:S05]  /*05a0*/  FADD R5, R4, 1 ;  /* 0x3f80000004057421 */ /* 0x001fca0000000000 */
[----:B------:R-:W0:Y:S02]  /*05b0*/  ATOMS.CAST.SPIN P0, [R7], R4, R5 ;  /* 0x000000040700758d */ /* 0x000e240001800005 */
[----:B0-----:R-:W-:Y:S05]  /*05c0*/  @!P0 BRA `(.L_x_8) ;  /* 0xfffffffc00f08947 */ /* 0x001fea000383ffff */
[----:B------:R-:W-:Y:S05]  /*05d0*/  BSYNC.RECONVERGENT B0 ;  /* 0x0000000000007941 */ /* 0x000fea0003800200 */
.L_x_7:
        /* <DEDUP_REMOVED lines=10> */
[----:B------:R-:W-:Y:S01]  /*0680*/  LOP3.LUT R5, R4, 0xfc, RZ, 0xc0, !PT ;  /* 0x000000fc04057812 */ /* 0x000fe200078ec0ff */
[----:B------:R-:W-:-:S04]  /*0690*/  VIADD R4, R9, 0xc00 ;  /* 0x00000c0009047836 */ /* 0x000fc80000000000 */
[----:B------:R-:W-:-:S07]  /*06a0*/  VIADD R11, R5, UR5 ;  /* 0x00000005050b7c36 */ /* 0x000fce0008000000 */
.L_x_10:
[----:B------:R-:W0:Y:S02]  /*06b0*/  LDS R6, [R5+UR5] ;  /* 0x0000000505067984 */ /* 0x000e240008000800 */
[----:B0-----:R-:W-:-:S05]  /*06c0*/  FADD R7, R6, 1 ;  /* 0x3f80000006077421 */ /* 0x001fca0000000000 */
[----:B------:R-:W0:Y:S02]  /*06d0*/  ATOMS.CAST.SPIN P0, [R11], R6, R7 ;  /* 0x000000060b00758d */ /* 0x000e240001800007 */
[----:B0-----:R-:W-:Y:S05]  /*06e0*/  @!P0 BRA `(.L_x_10) ;  /* 0xfffffffc00f08947 */ /* 0x001fea000383ffff */
[----:B------:R-:W-:Y:S05]  /*06f0*/  BSYNC.RECONVERGENT B0 ;  /* 0x0000000000007941 */ /* 0x000fea0003800200 */
.L_x_9:
        /* <DEDUP_REMOVED lines=13> */
.L_x_12:
[----:B------:R-:W0:Y:S02]  /*07d0*/  LDS R6, [R5+UR5] ;  /* 0x0000000505067984 */ /* 0x000e240008000800 */
[----:B0-----:R-:W-:-:S05]  /*07e0*/  FADD R7, R6, 1 ;  /* 0x3f80000006077421 */ /* 0x001fca0000000000 */
[----:B------:R-:W0:Y:S02]  /*07f0*/  ATOMS.CAST.SPIN P0, [R11], R6, R7 ;  /* 0x000000060b00758d */ /* 0x000e240001800007 */
[----:B0-----:R-:W-:Y:S05]  /*0800*/  @!P0 BRA `(.L_x_12) ;  /* 0xfffffffc00f08947 */ /* 0x001fea000383ffff */
[----:B------:R-:W-:Y:S05]  /*0810*/  BSYNC.RECONVERGENT B0 ;  /* 0x0000000000007941 */ /* 0x000fea0003800200 */
.L_x_11:
        /* <DEDUP_REMOVED lines=13> */
.L_x_14:
[----:B------:R-:W0:Y:S02]  /*08f0*/  LDS R6, [R5+UR5] ;  /* 0x0000000505067984 */ /* 0x000e240008000800 */
[----:B0-----:R-:W-:-:S05]  /*0900*/  FADD R7, R6, 1 ;  /* 0x3f80000006077421 */ /* 0x001fca0000000000 */
[----:B------:R-:W0:Y:S02]  /*0910*/  ATOMS.CAST.SPIN P0, [R12], R6, R7 ;  /* 0x000000060c00758d */ /* 0x000e240001800007 */
[----:B0-----:R-:W-:Y:S05]  /*0920*/  @!P0 BRA `(.L_x_14) ;  /* 0xfffffffc00f08947 */ /* 0x001fea000383ffff */
[----:B------:R-:W-:Y:S05]  /*0930*/  BSYNC.RECONVERGENT B0 ;  /* 0x0000000000007941 */ /* 0x000fea0003800200 */
.L_x_13:
        /* <DEDUP_REMOVED lines=12> */
.L_x_16:
[----:B------:R-:W0:Y:S02]  /*0a00*/  LDS R4, [R6+UR5] ;  /* 0x0000000506047984 */ /* 0x000e240008000800 */
[----:B0-----:R-:W-:-:S05]  /*0a10*/  FADD R5, R4, 1 ;  /* 0x3f80000004057421 */ /* 0x001fca0000000000 */
[----:B------:R-:W0:Y:S02]  /*0a20*/  ATOMS.CAST.SPIN P0, [R7], R4, R5 ;  /* 0x000000040700758d */ /* 0x000e240001800005 */
[----:B0-----:R-:W-:Y:S05]  /*0a30*/  @!P0 BRA `(.L_x_16) ;  /* 0xfffffffc00f08947 */ /* 0x001fea000383ffff */
[----:B------:R-:W-:Y:S05]  /*0a40*/  BSYNC.RECONVERGENT B0 ;  /* 0x0000000000007941 */ /* 0x000fea0003800200 */
.L_x_15:
[----:B------:R-:W-:Y:S02]  /*0a50*/  VIADD R10, R10, 0x8 ;  /* 0x000000080a0a7836 */ /* 0x000fe40000000000 */
[----:B------:R-:W-:Y:S02]  /*0a60*/  VIADD R9, R9, 0x2000 ;  /* 0x0000200009097836 */ /* 0x000fe40000000000 */
[----:B------:R-:W-:Y:S01]  /*0a70*/  IMAD.MOV.U32 R4, RZ, RZ, R11 ;  /* 0x000000ffff047224 */ /* 0x000fe200078e000b */
[----:B------:R-:W-:-:S13]  /*0a80*/  ISETP.NE.AND P0, PT, R10, RZ, PT ;  /* 0x000000ff0a00720c */ /* 0x000fda0003f05270 */
[----:B------:R-:W-:Y:S05]  /*0a90*/  @P0 BRA `(.L_x_17) ;  /* 0xfffffff400c00947 */ /* 0x000fea000383ffff */
.L_x_0:
[----:B------:R-:W-:-:S13]  /*0aa0*/  ISETP.NE.AND P0, PT, R8, RZ, PT ;  /* 0x000000ff0800720c */ /* 0x000fda0003f05270 */
[----:B------:R-:W-:Y:S05]  /*0ab0*/  @!P0 BRA `(.L_x_18) ;  /* 0x00000008006c8947 */ /* 0x000fea0003800000 */
[----:B------:R-:W-:Y:S02]  /*0ac0*/  ISETP.GE.U32.AND P0, PT, R8, 0x4, PT ;  /* 0x000000040800780c */ /* 0x000fe40003f06070 */
[----:B------:R-:W-:-:S11]  /*0ad0*/  LOP3.LUT R8, R2, 0x3, RZ, 0xc0, !PT ;  /* 0x0000000302087812 */ /* 0x000fd600078ec0ff */
[----:B------:R-:W-:Y:S05]  /*0ae0*/  @!P0 BRA `(.L_x_19) ;  /* 0x00000004003c8947 */ /* 0x000fea0003800000 */
[----:B------:R-:W0:Y:S01]  /*0af0*/  LDCU.64 UR12, c[0x0][0x380] ;  /* 0x00007000ff0c77ac */ /* 0x000e220008000a00 */
[----:B------:R-:W-:-:S05]  /*0b00*/  IMAD.SHL.U32 R5, R3, 0x400, RZ ;  /* 0x0000040003057824 */ /* 0x000fca00078e00ff */
[----:B-1----:R-:W-:-:S04]  /*0b10*/  LOP3.LUT R5, R5, R0, RZ, 0xfc, !PT ;  /* 0x0000000005057212 */ /* 0x002fc800078efcff */
[----:B------:R-:W-:-:S05]  /*0b20*/  IADD3 R7, P0, PT, R5, UR4, RZ ;  /* 0x0000000405077c10 */ /* 0x000fca000ff1e0ff */
[----:B------:R-:W-:Y:S01]  /*0b30*/  IMAD.X R10, RZ, RZ, UR10, P0 ;  /* 0x0000000aff0a7e24 */ /* 0x000fe200080e06ff */
[----:B0-----:R-:W-:-:S04]  /*0b40*/  LEA R6, P0, R7, UR12, 0x2 ;  /* 0x0000000c07067c11 */ /* 0x001fc8000f8010ff */
[----:B------:R-:W-:-:S05]  /*0b50*/  LEA.HI.X R7, R7, UR13, R10, 0x2, P0 ;  /* 0x0000000d07077c11 */ /* 0x000fca00080f140a */
[----:B------:R-:W2:Y:S01]  /*0b60*/  LDG.E R9, desc[UR8][R6.64] ;  /* 0x0000000806097981 */ /* 0x000ea2000c1e1900 */
[----:B------:R-:W0:Y:S01]  /*0b70*/  S2UR UR6, SR_CgaCtaId ;  /* 0x00000000000679c3 */ /* 0x000e220000008800 */
[----:B------:R-:W-:Y:S01]  /*0b80*/  UMOV UR5, 0x400 ;  /* 0x0000040000057882 */ /* 0x000fe20000000000 */
[----:B------:R-:W-:Y:S01]  /*0b90*/  BSSY.RECONVERGENT B0, `(.L_x_20) ;  /* 0x000000c000007945 */ /* 0x000fe20003800200 */
[----:B0-----:R-:W-:Y:S01]  /*0ba0*/  ULEA UR5, UR6, UR5, 0x18 ;  /* 0x0000000506057291 */ /* 0x001fe2000f8ec0ff */
[----:B--2---:R-:W-:Y:S01]  /*0bb0*/  ISETP.GE.AND P0, PT, R9, RZ, PT ;  /* 0x000000ff0900720c */ /* 0x004fe20003f06270 */
[----:B------:R-:W-:-:S12]  /*0bc0*/  FADD R11, R4, R9 ;  /* 0x00000009040b7221 */ /* 0x000fd80000000000 */
[----:B------:R-:W-:-:S04]  /*0bd0*/  @P0 LOP3.LUT R9, R9, 0x7c000000, RZ, 0xc, !PT ;  /* 0x7c00000009090812 */ /* 0x000fc800078e0cff */
[----:B------:R-:W-:-:S04]  /*0be0*/  SHF.R.U32.HI R9, RZ, 0x18, R9 ;  /* 0x00000018ff097819 */ /* 0x000fc80000011609 */
[----:B------:R-:W-:-:S05]  /*0bf0*/  LOP3.LUT R9, R9, 0xfc, RZ, 0xc0, !PT ;  /* 0x000000fc09097812 */ /* 0x000fca00078ec0ff */
[----:B------:R-:W-:-:S07]  /*0c00*/  VIADD R4, R9, UR5 ;  /* 0x0000000509047c36 */ /* 0x000fce0008000000 */
.L_x_21:
[----:B------:R-:W0:Y:S02]  /*0c10*/  LDS R6, [R9+UR5] ;  /* 0x0000000509067984 */ /* 0x000e240008000800 */
[----:B0-----:R-:W-:-:S05]  /*0c20*/  FADD R7, R6, 1 ;  /* 0x3f80000006077421 */ /* 0x001fca0000000000 */
[----:B------:R-:W0:Y:S02]  /*0c30*/  ATOMS.CAST.SPIN P0, [R4], R6, R7 ;  /* 0x000000060400758d */ /* 0x000e240001800007 */
[----:B0-----:R-:W-:Y:S05]  /*0c40*/  @!P0 BRA `(.L_x_21) ;  /* 0xfffffffc00f08947 */ /* 0x001fea000383ffff */
[----:B------:R-:W-:Y:S05]  /*0c50*/  BSYNC.RECONVERGENT B0 ;  /* 0x0000000000007941 */ /* 0x000fea0003800200 */
.L_x_20:
        /* <DEDUP_REMOVED lines=13> */
.L_x_23:
[----:B------:R-:W0:Y:S02]  /*0d30*/  LDS R6, [R4+UR5] ;  /* 0x0000000504067984 */ /* 0x000e240008000800 */
[----:B0-----:R-:W-:-:S05]  /*0d40*/  FADD R7, R6, 1 ;  /* 0x3f80000006077421 */ /* 0x001fca0000000000 */
[----:B------:R-:W0:Y:S02]  /*0d50*/  ATOMS.CAST.SPIN P0, [R9], R6, R7 ;  /* 0x000000060900758d */ /* 0x000e240001800007 */
[----:B0-----:R-:W-:Y:S05]  /*0d60*/  @!P0 BRA `(.L_x_23) ;  /* 0xfffffffc00f08947 */ /* 0x001fea000383ffff */
[----:B------:R-:W-:Y:S05]  /*0d70*/  BSYNC.RECONVERGENT B0 ;  /* 0x0000000000007941 */ /* 0x000fea0003800200 */
.L_x_22:
        /* <DEDUP_REMOVED lines=13> */
.L_x_25:
[----:B------:R-:W0:Y:S02]  /*0e50*/  LDS R6, [R4+UR5] ;  /* 0x0000000504067984 */ /* 0x000e240008000800 */
[----:B0-----:R-:W-:-:S05]  /*0e60*/  FADD R7, R6, 1 ;  /* 0x3f80000006077421 */ /* 0x001fca0000000000 */
[----:B------:R-:W0:Y:S02]  /*0e70*/  ATOMS.CAST.SPIN P0, [R9], R6, R7 ;  /* 0x000000060900758d */ /* 0x000e240001800007 */
[----:B0-----:R-:W-:Y:S05]  /*0e80*/  @!P0 BRA `(.L_x_25) ;  /* 0xfffffffc00f08947 */ /* 0x001fea000383ffff */
[----:B------:R-:W-:Y:S05]  /*0e90*/  BSYNC.RECONVERGENT B0 ;  /* 0x0000000000007941 */ /* 0x000fea0003800200 */
.L_x_24:
        /* <DEDUP_REMOVED lines=13> */
.L_x_27:
[----:B------:R-:W0:Y:S02]  /*0f70*/  LDS R4, [R6+UR5] ;  /* 0x0000000506047984 */ /* 0x000e240008000800 */
[----:B0-----:R-:W-:-:S05]  /*0f80*/  FADD R5, R4, 1 ;  /* 0x3f80000004057421 */ /* 0x001fca0000000000 */
[----:B------:R-:W0:Y:S02]  /*0f90*/  ATOMS.CAST.SPIN P0, [R7], R4, R5 ;  /* 0x000000040700758d */ /* 0x000e240001800005 */
[----:B0-----:R-:W-:Y:S05]  /*0fa0*/  @!P0 BRA `(.L_x_27) ;  /* 0xfffffffc00f08947 */ /* 0x001fea000383ffff */
[----:B------:R-:W-:Y:S05]  /*0fb0*/  BSYNC.RECONVERGENT B0 ;  /* 0x0000000000007941 */ /* 0x000fea0003800200 */
.L_x_26:
[----:B------:R-:W-:Y:S02]  /*0fc0*/  VIADD R3, R3, 0x4 ;  /* 0x0000000403037836 */ /* 0x000fe40000000000 */
[----:B------:R-:W-:-:S07]  /*0fd0*/  IMAD.MOV.U32 R4, RZ, RZ, R11 ;  /* 0x000000ffff047224 */ /* 0x000fce00078e000b */
.L_x_19:
[----:B------:R-:W-:-:S13]  /*0fe0*/  ISETP.NE.AND P0, PT, R8, RZ, PT ;  /* 0x000000ff0800720c */ /* 0x000fda0003f05270 */
[----:B------:R-:W-:Y:S05]  /*0ff0*/  @!P0 BRA `(.L_x_18) ;  /* 0x00000004001c8947 */ /* 0x000fea0003800000 */
[----:B------:R-:W-:-:S13]  /*1000*/  ISETP.NE.AND P0, PT, R8, 0x1, PT ;  /* 0x000000010800780c */ /* 0x000fda0003f05270 */
        /* <DEDUP_REMOVED lines=19> */
.L_x_30:
[----:B------:R-:W0:Y:S02]  /*1140*/  LDS R6, [R5+UR5] ;  /* 0x0000000505067984 */ /* 0x000e240008000800 */
[----:B0-----:R-:W-:-:S05]  /*1150*/  FADD R7, R6, 1 ;  /* 0x3f80000006077421 */ /* 0x001fca0000000000 */
[----:B------:R-:W0:Y:S02]  /*1160*/  ATOMS.CAST.SPIN P0, [R4], R6, R7 ;  /* 0x000000060400758d */ /* 0x000e240001800007 */
[----:B0-----:R-:W-:Y:S05]  /*1170*/  @!P0 BRA `(.L_x_30) ;  /* 0xfffffffc00f08947 */ /* 0x001fea000383ffff */
[----:B------:R-:W-:Y:S05]  /*1180*/  BSYNC.RECONVERGENT B0 ;  /* 0x0000000000007941 */ /* 0x000fea0003800200 */
.L_x_29:
        /* <DEDUP_REMOVED lines=13> */
.L_x_32:
[----:B------:R-:W0:Y:S02]  /*1260*/  LDS R4, [R6+UR5] ;  /* 0x0000000506047984 */ /* 0x000e240008000800 */
[----:B0-----:R-:W-:-:S05]  /*1270*/  FADD R5, R4, 1 ;  /* 0x3f80000004057421 */ /* 0x001fca0000000000 */
[----:B------:R-:W0:Y:S02]  /*1280*/  ATOMS.CAST.SPIN P0, [R7], R4, R5 ;  /* 0x000000040700758d */ /* 0x000e240001800005 */
[----:B0-----:R-:W-:Y:S05]  /*1290*/  @!P0 BRA `(.L_x_32) ;  /* 0xfffffffc00f08947 */ /* 0x001fea000383ffff */
[----:B------:R-:W-:Y:S05]  /*12a0*/  BSYNC.RECONVERGENT B0 ;  /* 0x0000000000007941 */ /* 0x000fea0003800200 */
.L_x_31:
[----:B------:R-:W-:Y:S02]  /*12b0*/  VIADD R3, R3, 0x2 ;  /* 0x0000000203037836 */ /* 0x000fe40000000000 */
[----:B------:R-:W-:-:S07]  /*12c0*/  IMAD.MOV.U32 R4, RZ, RZ, R9 ;  /* 0x000000ffff047224 */ /* 0x000fce00078e0009 */
.L_x_28:
[----:B------:R-:W-:-:S04]  /*12d0*/  LOP3.LUT R2, R2, 0x1, RZ, 0xc0, !PT ;  /* 0x0000000102027812 */ /* 0x000fc800078ec0ff */
[----:B------:R-:W-:-:S13]  /*12e0*/  ISETP.NE.U32.AND P0, PT, R2, 0x1, PT ;  /* 0x000000010200780c */ /* 0x000fda0003f05070 */
[----:B------:R-:W-:Y:S05]  /*12f0*/  @P0 BRA `(.L_x_18) ;  /* 0x00000000005c0947 */ /* 0x000fea0003800000 */
        /* <DEDUP_REMOVED lines=18> */
.L_x_33:
[----:B------:R-:W0:Y:S02]  /*1420*/  LDS R2, [R5+UR5] ;  /* 0x0000000505027984 */ /* 0x000e240008000800 */
[----:B0-----:R-:W-:-:S05]  /*1430*/  FADD R3, R2, 1 ;  /* 0x3f80000002037421 */ /* 0x001fca0000000000 */
[----:B------:R-:W0:Y:S02]  /*1440*/  ATOMS.CAST.SPIN P0, [R6], R2, R3 ;  /* 0x000000020600758d */ /* 0x000e240001800003 */
[----:B0-----:R-:W-:Y:S05]  /*1450*/  @!P0 BRA `(.L_x_33) ;  /* 0xfffffffc00f08947 */ /* 0x001fea000383ffff */
[----:B------:R-:W-:Y:S05]  /*1460*/  BSYNC.RECONVERGENT B0 ;  /* 0x0000000000007941 */ /* 0x000fea0003800200 */
.L_x_18:
[----:B------:R-:W-:-:S13]  /*1470*/  FSETP.NEU.AND P0, PT, R4, 10000, PT ;  /* 0x461c40000400780b */ /* 0x000fda0003f0d000 */
[----:B------:R-:W-:Y:S05]  /*1480*/  @P0 EXIT ;  /* 0x000000000000094d */ /* 0x000fea0003800000 */
[----:B------:R-:W0:Y:S01]  /*1490*/  S2UR UR5, SR_CgaCtaId ;  /* 0x00000000000579c3 */ /* 0x000e220000008800 */
[----:B------:R-:W-:Y:S01]  /*14a0*/  UMOV UR4, 0x400 ;  /* 0x0000040000047882 */ /* 0x000fe20000000000 */
[----:B------:R-:W-:-:S06]  /*14b0*/  IMAD.MOV.U32 R11, RZ, RZ, 0x461c4000 ;  /* 0x461c4000ff0b7424 */ /* 0x000fcc00078e00ff */
[----:B------:R-:W2:Y:S08]  /*14c0*/  LDC.64 R4, c[0x0][0x388] ;  /* 0x0000e200ff047b82 */ /* 0x000eb00000000a00 */
[----:B------:R-:W3:Y:S01]  /*14d0*/  LDC.64 R2, c[0x0][0x388] ;  /* 0x0000e200ff027b82 */ /* 0x000ee20000000a00 */
[----:B0-----:R-:W-:-:S06]  /*14e0*/  ULEA UR4, UR5, UR4, 0x18 ;  /* 0x0000000405047291 */ /* 0x001fcc000f8ec0ff */
[----:B-1----:R-:W-:Y:S01]  /*14f0*/  LEA R6, R0, UR4, 0x2 ;  /* 0x0000000400067c11 */ /* 0x002fe2000f8e10ff */
[----:B------:R-:W-:-:S04]  /*1500*/  USHF.L.U32 UR4, UR7, 0xa, URZ ;  /* 0x0000000a07047899 */ /* 0x000fc800080006ff */
[----:B------:R-:W0:Y:S02]  /*1510*/  LDS R7, [R6] ;  /* 0x0000000006077984 */ /* 0x000e240000000800 */
[----:B------:R-:W-:Y:S02]  /*1520*/  LOP3.LUT R9, R0, UR4, RZ, 0xfc, !PT ;  /* 0x0000000400097c12 */ /* 0x000fe4000f8efcff */
[----:B---3--:R-:W-:Y:S03]  /*1530*/  STG.E desc[UR8][R2.64], R11 ;  /* 0x0000000b02007986 */ /* 0x008fe6000c101908 */
[----:B--2---:R-:W-:-:S05]  /*1540*/  IMAD.WIDE.U32 R4, R9, 0x4, R4 ;  /* 0x0000000409047825 */ /* 0x004fca00078e0004 */
[----:B0-----:R-:W-:Y:S01]  /*1550*/  STG.E desc[UR8][R4.64], R7 ;  /* 0x0000000704007986 */ /* 0x001fe2000c101908 */
[----:B------:R-:W-:Y:S05]  /*1560*/  EXIT ;  /* 0x000000000000794d */ /* 0x000fea0003800000 */
.L_x_34:
[----:B------:R-:W-:-:S00]  /*1570*/  BRA `(.L_x_34) ;  /* 0xfffffffc00fc7947 */ /* 0x000fc0000383ffff */
[----:B------:R-:W-:-:S00]  /*1580*/  NOP ;  /* 0x0000000000007918 */ /* 0x000fc00000000000 */
[----:B------:R-:W-:-:S00]  /*1590*/  NOP ;  /* 0x0000000000007918 */ /* 0x000fc00000000000 */
[----:B------:R-:W-:-:S00]  /*15a0*/  NOP ;  /* 0x0000000000007918 */ /* 0x000fc00000000000 */
[----:B------:R-:W-:-:S00]  /*15b0*/  NOP ;  /* 0x0000000000007918 */ /* 0x000fc00000000000 */
[----:B------:R-:W-:-:S00]  /*15c0*/  NOP ;  /* 0x0000000000007918 */ /* 0x000fc00000000000 */
[----:B------:R-:W-:-:S00]  /*15d0*/  NOP ;  /* 0x0000000000007918 */ /* 0x000fc00000000000 */
[----:B------:R-:W-:-:S00]  /*15e0*/  NOP ;  /* 0x0000000000007918 */ /* 0x000fc00000000000 */
[----:B------:R-:W-:-:S00]  /*15f0*/  NOP ;  /* 0x0000000000007918 */ /* 0x000fc00000000000 */
.L_x_42:


//--------------------- .text._Z17memread_kernel_2dIfLi1ELi0EEvPT_S1_iii --------------------------
	.section	.text._Z17memread_kernel_2dIfLi1ELi0EEvPT_S1_iii,"ax",@progbits
	.align	128
        .global         _Z17memread_kernel_2dIfLi1ELi0EEvPT_S1_iii
        .type           _Z17memread_kernel_2dIfLi1ELi0EEvPT_S1_iii,@function
        .size           _Z17memread_kernel_2dIfLi1ELi0EEvPT_S1_iii,(.L_x_43 - _Z17memread_kernel_2dIfLi1ELi0EEvPT_S1_iii)
        .other          _Z17memread_kernel_2dIfLi1ELi0EEvPT_S1_iii,@"STO_CUDA_ENTRY STV_DEFAULT"
_Z17memread_kernel_2dIfLi1ELi0EEvPT_S1_iii:
.text._Z17memread_kernel_2dIfLi1ELi0EEvPT_S1_iii:
[----:B------:R-:W-:Y:S08]  /*0000*/  LDC R1, c[0x0][0x37c] ;  /* 0x0000df00ff017b82 */ /* 0x000ff00000000800 */
[----:B------:R-:W0:Y:S01]  /*0010*/  LDC R3, c[0x0][0x394] ;  /* 0x0000e500ff037b82 */ /* 0x000e220000000800 */
[----:B------:R-:W1:Y:S07]  /*0020*/  LDCU UR5, c[0x0][0x398] ;  /* 0x00007300ff0577ac */ /* 0x000e6e0008000800 */
[----:B------:R-:W2:Y:S01]  /*0030*/  S2UR UR4, SR_CTAID.X ;  /* 0x00000000000479c3 */ /* 0x000ea20000002500 */
[----:B0-----:R-:W-:-:S02]  /*0040*/  ISETP.GE.AND P0, PT, R3, 0x400, PT ;  /* 0x000004000300780c */ /* 0x001fc40003f06270 */
[----:B------:R-:W-:-:S04]  /*0050*/  SHF.R.S32.HI R0, RZ, 0x1f, R3 ;  /* 0x0000001fff007819 */ /* 0x000fc80000011403 */
[----:B------:R-:W-:-:S07]  /*0060*/  LEA.HI R0, R0, R3, RZ, 0xa ;  /* 0x0000000300007211 */ /* 0x000fce00078f50ff */
[----:B-12---:R-:W-:Y:S05]  /*0070*/  @!P0 EXIT ;  /* 0x000000000000894d */ /* 0x006fea0003800000 */
[----:B------:R-:W-:Y:S01]  /*0080*/  SHF.R.S32.HI R0, RZ, 0xa, R0 ;  /* 0x0000000aff007819 */ /* 0x000fe20000011400 */
[----:B------:R-:W0:Y:S01]  /*0090*/  S2R R2, SR_TID.X ;  /* 0x0000000000027919 */ /* 0x000e220000002100 */
[----:B------:R-:W-:Y:S02]  /*00a0*/  UIMAD UR4, UR4, UR5, URZ ;  /* 0x00000005040472a4 */ /* 0x000fe4000f8e02ff */
[C---:B------:R-:W-:Y:S01]  /*00b0*/  LOP3.LUT R3, R0.reuse, 0xf, RZ, 0xc0, !PT ;  /* 0x0000000f00037812 */ /* 0x040fe200078ec0ff */
[----:B------:R-:W-:Y:S01]  /*00c0*/  VIADD R4, R0, 0xffffffff ;  /* 0xffffffff00047836 */ /* 0x000fe20000000000 */
[----:B------:R-:W1:Y:S02]  /*00d0*/  LDCU.64 UR6, c[0x0][0x358] ;  /* 0x00006b00ff0677ac */ /* 0x000e640008000a00 */
[----:B------:R-:W-:Y:S02]  /*00e0*/  ISETP.NE.AND P0, PT, R3, RZ, PT ;  /* 0x000000ff0300720c */ /* 0x000fe40003f05270 */
[----:B------:R-:W-:Y:S01]  /*00f0*/  ISETP.GE.U32.AND P1, PT, R4, 0xf, PT ;  /* 0x0000000f0400780c */ /* 0x000fe20003f26070 */
[----:B------:R-:W-:Y:S01]  /*0100*/  USHF.R.S32.HI UR5, URZ, 0x1f, UR4 ;  /* 0x0000001fff057899 */ /* 0x000fe20008011404 */
[----:B------:R-:W-:-:S11]  /*0110*/  CS2R R4, SRZ ;  /* 0x0000000000047805 */ /* 0x000fd6000001ff00 */
[----:B------:R-:W-:Y:S05]  /*0120*/  @!P1 BRA `(.L_x_35) ;  /* 0x0000000400a49947 */ /* 0x000fea0003800000 */
[----:B------:R-:W-:Y:S01]  /*0130*/  LOP3.LUT R4, R0, 0x1ffff0, RZ, 0xc0, !PT ;  /* 0x001ffff000047812 */ /* 0x000fe200078ec0ff */
[----:B------:R-:W-:Y:S01]  /*0140*/  IMAD.MOV.U32 R5, RZ, RZ, RZ ;  /* 0x000000ffff057224 */ /* 0x000fe200078e00ff */
[----:B0-----:R-:W-:Y:S01]  /*0150*/  LOP3.LUT R6, R2, 0x2000, RZ, 0xfc, !PT ;  /* 0x0000200002067812 */ /* 0x001fe200078efcff */
[----:B------:R-:W0:Y:S02]  /*0160*/  LDCU.64 UR8, c[0x0][0x380] ;  /* 0x00007000ff0877ac */ /* 0x000e240008000a00 */
[----:B------:R-:W-:-:S07]  /*0170*/  IMAD.MOV R7, RZ, RZ, -R4 ;  /* 0x000000ffff077224 */ /* 0x000fce00078e0a04 */
.L_x_36:
[C---:B------:R-:W-:Y:S01]  /*0180*/  VIADD R8, R6.reuse, 0xffffe000 ;  /* 0xffffe00006087836 */ /* 0x040fe20000000000 */
[C---:B------:R-:W-:Y:S01]  /*0190*/  IADD3 R10, P1, PT, R6.reuse, UR4, RZ ;  /* 0x00000004060a7c10 */ /* 0x040fe2000ff3e0ff */
[----:B------:R-:W-:-:S03]  /*01a0*/  VIADD R9, R6, 0xfffff000 ;  /* 0xfffff00006097836 */ /* 0x000fc60000000000 */
[----:B------:R-:W-:Y:S02]  /*01b0*/  IADD3 R12, P3, PT, R8, UR4, RZ ;  /* 0x00000004080c7c10 */ /* 0x000fe4000ff7e0ff */
[----:B------:R-:W-:Y:S01]  /*01c0*/  IADD3 R8, P2, PT, R9, UR4, RZ ;  /* 0x0000000409087c10 */ /* 0x000fe2000ff5e0ff */
[----:B------:R-:W-:Y:S01]  /*01d0*/  IMAD.X R9, RZ, RZ, UR5, P1 ;  /* 0x00000005ff097e24 */ /* 0x000fe200088e06ff */
[----:B0-----:R-:W-:Y:S01]  /*01e0*/  LEA R16, P1, R10, UR8, 0x2 ;  /* 0x000000080a107c11 */ /* 0x001fe2000f8210ff */
[----:B------:R-:W-:Y:S01]  /*01f0*/  IMAD.X R13, RZ, RZ, UR5, P3 ;  /* 0x00000005ff0d7e24 */ /* 0x000fe200098e06ff */
[----:B------:R-:W-:Y:S01]  /*0200*/  LEA R18, P3, R12, UR8, 0x2 ;  /* 0x000000080c127c11 */ /* 0x000fe2000f8610ff */
[----:B------:R-:W-:Y:S01]  /*0210*/  IMAD.X R11, RZ, RZ, UR5, P2 ;  /* 0x00000005ff0b7e24 */ /* 0x000fe200090e06ff */
[----:B------:R-:W-:Y:S02]  /*0220*/  LEA R28, P2, R8, UR8, 0x2 ;  /* 0x00000008081c7c11 */ /* 0x000fe4000f8410ff */
[----:B------:R-:W-:Y:S01]  /*0230*/  LEA.HI.X R17, R10, UR9, R9, 0x2, P1 ;  /* 0x000000090a117c11 */ /* 0x000fe200088f1409 */
[----:B------:R-:W-:Y:S01]  /*0240*/  VIADD R9, R6, 0xfffff800 ;  /* 0xfffff80006097836 */ /* 0x000fe20000000000 */
[----:B------:R-:W-:Y:S01]  /*0250*/  LEA.HI.X R29, R8, UR9, R11, 0x2, P2 ;  /* 0x00000009081d7c11 */ /* 0x000fe200090f140b */
[----:B------:R-:W-:Y:S01]  /*0260*/  VIADD R8, R6, 0xfffff400 ;  /* 0xfffff40006087836 */ /* 0x000fe20000000000 */
[----:B------:R-:W-:Y:S01]  /*0270*/  LEA.HI.X R19, R12, UR9, R13, 0x2, P3 ;  /* 0x000000090c137c11 */ /* 0x000fe200098f140d */
[C---:B------:R-:W-:Y:S01]  /*0280*/  VIADD R11, R6.reuse, 0x400 ;  /* 0x00000400060b7836 */ /* 0x040fe20000000000 */
[----:B------:R-:W-:Y:S01]  /*0290*/  IADD3 R9, P4, PT, R9, UR4, RZ ;  /* 0x0000000409097c10 */ /* 0x000fe2000ff9e0ff */
[----:B------:R-:W-:Y:S01]  /*02a0*/  VIADD R10, R6, 0xfffffc00 ;  /* 0xfffffc00060a7836 */ /* 0x000fe20000000000 */
[----:B------:R-:W-:Y:S01]  /*02b0*/  IADD3 R8, P3, PT, R8, UR4, RZ ;  /* 0x0000000408087c10 */ /* 0x000fe2000ff7e0ff */
[----:B-1----:R-:W2:Y:S01]  /*02c0*/  LDG.E R27, desc[UR6][R18.64+0x3000] ;  /* 0x00300006121b7981 */ /* 0x002ea2000c1e1900 */
[----:B------:R-:W-:Y:S01]  /*02d0*/  IADD3 R11, P2, PT, R11, UR4, RZ ;  /* 0x000000040b0b7c10 */ /* 0x000fe2000ff5e0ff */
[----:B------:R-:W-:Y:S01]  /*02e0*/  IMAD.X R26, RZ, RZ, UR5, P4 ;  /* 0x00000005ff1a7e24 */ /* 0x000fe2000a0e06ff */
[----:B------:R-:W-:Y:S01]  /*02f0*/  IADD3 R10, P1, PT, R10, UR4, RZ ;  /* 0x000000040a0a7c10 */ /* 0x000fe2000ff3e0ff */
[----:B------:R-:W-:Y:S01]  /*0300*/  IMAD.X R15, RZ, RZ, UR5, P3 ;  /* 0x00000005ff0f7e24 */ /* 0x000fe200098e06ff */
[C---:B------:R-:W-:Y:S01]  /*0310*/  LEA R22, P3, R8.reuse, UR8, 0x2 ;  /* 0x0000000808167c11 */ /* 0x040fe2000f8610ff */
[----:B------:R-:W-:Y:S01]  /*0320*/  IMAD.X R24, RZ, RZ, UR5, P2 ;  /* 0x00000005ff187e24 */ /* 0x000fe200090e06ff */
[----:B------:R-:W-:Y:S01]  /*0330*/  LEA R20, P4, R9, UR8, 0x2 ;  /* 0x0000000809147c11 */ /* 0x000fe2000f8810ff */
[----:B------:R-:W-:Y:S01]  /*0340*/  IMAD.X R13, RZ, RZ, UR5, P1 ;  /* 0x00000005ff0d7e24 */ /* 0x000fe200088e06ff */
[----:B------:R-:W-:-:S02]  /*0350*/  LEA.HI.X R23, R8, UR9, R15, 0x2, P3 ;  /* 0x0000000908177c11 */ /* 0x000fc400098f140f */
[----:B------:R-:W3:Y:S01]  /*0360*/  LDG.E R8, desc[UR6][R18.64] ;  /* 0x0000000612087981 */ /* 0x000ee2000c1e1900 */
[----:B------:R-:W-:Y:S02]  /*0370*/  LEA R14, P2, R11, UR8, 0x2 ;  /* 0x000000080b0e7c11 */ /* 0x000fe4000f8410ff */
[C---:B------:R-:W-:Y:S01]  /*0380*/  LEA R12, P1, R10.reuse, UR8, 0x2 ;  /* 0x000000080a0c7c11 */ /* 0x040fe2000f8210ff */
[----:B------:R-:W4:Y:S01]  /*0390*/  LDG.E R25, desc[UR6][R22.64] ;  /* 0x0000000616197981 */ /* 0x000f22000c1e1900 */
[----:B------:R-:W-:Y:S02]  /*03a0*/  LEA.HI.X R21, R9, UR9, R26, 0x2, P4 ;  /* 0x0000000909157c11 */ /* 0x000fe4000a0f141a */
[----:B------:R-:W-:Y:S01]  /*03b0*/  LEA.HI.X R15, R11, UR9, R24, 0x2, P2 ;  /* 0x000000090b0f7c11 */ /* 0x000fe200090f1418 */
[----:B------:R-:W5:Y:S01]  /*03c0*/  LDG.E R9, desc[UR6][R18.64+0x1000] ;  /* 0x0010000612097981 */ /* 0x000f62000c1e1900 */
[----:B------:R-:W-:Y:S01]  /*03d0*/  LEA.HI.X R13, R10, UR9, R13, 0x2, P1 ;  /* 0x000000090a0d7c11 */ /* 0x000fe200088f140d */
[----:B------:R-:W-:-:S02]  /*03e0*/  VIADD R24, R6, 0x800 ;  /* 0x0000080006187836 */ /* 0x000fc40000000000 */
[----:B------:R0:W4:Y:S04]  /*03f0*/  LDG.E R11, desc[UR6][R16.64] ;  /* 0x00000006100b7981 */ /* 0x000128000c1e1900 */
[----:B------:R-:W2:Y:S04]  /*0400*/  LDG.E R10, desc[UR6][R18.64+0x2000] ;  /* 0x00200006120a7981 */ /* 0x000ea8000c1e1900 */
[----:B------:R1:W4:Y:S01]  /*0410*/  LDG.E R26, desc[UR6][R28.64] ;  /* 0x000000061c1a7981 */ /* 0x000322000c1e1900 */
[----:B0-----:R-:W-:Y:S01]  /*0420*/  VIADD R16, R6, 0xc00 ;  /* 0x00000c0006107836 */ /* 0x001fe20000000000 */
[----:B------:R-:W-:-:S02]  /*0430*/  IADD3 R17, P1, PT, R24, UR4, RZ ;  /* 0x0000000418117c10 */ /* 0x000fc4000ff3e0ff */
[----:B------:R0:W4:Y:S02]  /*0440*/  LDG.E R24, desc[UR6][R20.64] ;  /* 0x0000000614187981 */ /* 0x000124000c1e1900 */
[----:B------:R-:W-:Y:S01]  /*0450*/  IADD3 R22, P2, PT, R16, UR4, RZ ;  /* 0x0000000410167c10 */ /* 0x000fe2000ff5e0ff */
[----:B-1----:R-:W-:Y:S01]  /*0460*/  VIADD R29, R6, 0x1000 ;  /* 0x00001000061d7836 */ /* 0x002fe20000000000 */
[----:B------:R1:W4:Y:S03]  /*0470*/  LDG.E R28, desc[UR6][R12.64] ;  /* 0x000000060c1c7981 */ /* 0x000326000c1e1900 */
[----:B------:R-:W-:Y:S01]  /*0480*/  IMAD.X R19, RZ, RZ, UR5, P2 ;  /* 0x00000005ff137e24 */ /* 0x000fe200090e06ff */
[----:B------:R-:W-:Y:S01]  /*0490*/  LEA R18, P2, R22, UR8, 0x2 ;  /* 0x0000000816127c11 */ /* 0x000fe2000f8410ff */
[----:B0-----:R-:W-:Y:S01]  /*04a0*/  IMAD.X R20, RZ, RZ, UR5, P1 ;  /* 0x00000005ff147e24 */ /* 0x001fe200088e06ff */
[----:B------:R-:W-:Y:S01]  /*04b0*/  LEA R16, P1, R17, UR8, 0x2 ;  /* 0x0000000811107c11 */ /* 0x000fe2000f8210ff */
[----:B------:R-:W-:Y:S01]  /*04c0*/  VIADD R23, R6, 0x1400 ;  /* 0x0000140006177836 */ /* 0x000fe20000000000 */
[----:B------:R-:W-:-:S02]  /*04d0*/  LEA.HI.X R19, R22, UR9, R19, 0x2, P2 ;  /* 0x0000000916137c11 */ /* 0x000fc400090f1413 */
[----:B------:R-:W-:Y:S02]  /*04e0*/  LEA.HI.X R17, R17, UR9, R20, 0x2, P1 ;  /* 0x0000000911117c11 */ /* 0x000fe400088f1414 */
[----:B------:R-:W-:Y:S01]  /*04f0*/  IADD3 R22, P1, PT, R29, UR4, RZ ;  /* 0x000000041d167c10 */ /* 0x000fe2000ff3e0ff */
[----:B-1----:R-:W-:Y:S01]  /*0500*/  VIADD R12, R6, 0x1800 ;  /* 0x00001800060c7836 */ /* 0x002fe20000000000 */
[----:B------:R-:W-:Y:S01]  /*0510*/  IADD3 R23, P2, PT, R23, UR4, RZ ;  /* 0x0000000417177c10 */ /* 0x000fe2000ff5e0ff */
[----:B------:R0:W4:Y:S02]  /*0520*/  LDG.E R29, desc[UR6][R14.64] ;  /* 0x000000060e1d7981 */ /* 0x000124000c1e1900 */
[----:B------:R-:W-:Y:S01]  /*0530*/  IMAD.X R21, RZ, RZ, UR5, P1 ;  /* 0x00000005ff157e24 */ /* 0x000fe200088e06ff */
[C---:B------:R-:W-:Y:S01]  /*0540*/  LEA R20, P1, R22.reuse, UR8, 0x2 ;  /* 0x0000000816147c11 */ /* 0x040fe2000f8210ff */
[----:B------:R1:W4:Y:S03]  /*0550*/  LDG.E R16, desc[UR6][R16.64] ;  /* 0x0000000610107981 */ /* 0x000326000c1e1900 */
[----:B------:R-:W-:Y:S01]  /*0560*/  LEA.HI.X R21, R22, UR9, R21, 0x2, P1 ;  /* 0x0000000916157c11 */ /* 0x000fe200088f1415 */
[----:B------:R-:W4:Y:S01]  /*0570*/  LDG.E R18, desc[UR6][R18.64] ;  /* 0x0000000612127981 */ /* 0x000f22000c1e1900 */
[----:B------:R-:W-:Y:S01]  /*0580*/  LEA R22, P1, R23, UR8, 0x2 ;  /* 0x0000000817167c11 */ /* 0x000fe2000f8210ff */
[----:B0-----:R-:W-:-:S02]  /*0590*/  IMAD.X R14, RZ, RZ, UR5, P2 ;  /* 0x00000005ff0e7e24 */ /* 0x001fc400090e06ff */
[----:B------:R-:W4:Y:S03]  /*05a0*/  LDG.E R20, desc[UR6][R20.64] ;  /* 0x0000000614147981 */ /* 0x000f26000c1e1900 */
[----:B------:R-:W-:Y:S02]  /*05b0*/  LEA.HI.X R23, R23, UR9, R14, 0x2, P1 ;  /* 0x0000000917177c11 */ /* 0x000fe400088f140e */
[----:B------:R-:W-:Y:S01]  /*05c0*/  IADD3 R15, P1, PT, R12, UR4, RZ ;  /* 0x000000040c0f7c10 */ /* 0x000fe2000ff3e0ff */
[----:B------:R-:W-:Y:S02]  /*05d0*/  VIADD R12, R6, 0x1c00 ;  /* 0x00001c00060c7836 */ /* 0x000fe40000000000 */
[----:B------:R-:W4:Y:S02]  /*05e0*/  LDG.E R22, desc[UR6][R22.64] ;  /* 0x0000000616167981 */ /* 0x000f24000c1e1900 */
[----:B-1----:R-:W-:Y:S01]  /*05f0*/  IMAD.X R17, RZ, RZ, UR5, P1 ;  /* 0x00000005ff117e24 */ /* 0x002fe200088e06ff */
[----:B------:R-:W-:-:S02]  /*0600*/  LEA R14, P1, R15, UR8, 0x2 ;  /* 0x000000080f0e7c11 */ /* 0x000fc4000f8210ff */
[----:B------:R-:W-:Y:S02]  /*0610*/  IADD3 R13, P2, PT, R12, UR4, RZ ;  /* 0x000000040c0d7c10 */ /* 0x000fe4000ff5e0ff */
[----:B------:R-:W-:Y:S02]  /*0620*/  LEA.HI.X R15, R15, UR9, R17, 0x2, P1 ;  /* 0x000000090f0f7c11 */ /* 0x000fe400088f1411 */
[C---:B------:R-:W-:Y:S01]  /*0630*/  LEA R12, P1, R13.reuse, UR8, 0x2 ;  /* 0x000000080d0c7c11 */ /* 0x040fe2000f8210ff */
[----:B------:R-:W-:Y:S02]  /*0640*/  IMAD.X R17, RZ, RZ, UR5, P2 ;  /* 0x00000005ff117e24 */ /* 0x000fe400090e06ff */
[----:B------:R-:W4:Y:S03]  /*0650*/  LDG.E R14, desc[UR6][R14.64] ;  /* 0x000000060e0e7981 */ /* 0x000f26000c1e1900 */
[----:B------:R-:W-:-:S05]  /*0660*/  LEA.HI.X R13, R13, UR9, R17, 0x2, P1 ;  /* 0x000000090d0d7c11 */ /* 0x000fca00088f1411 */
[----:B------:R-:W4:Y:S01]  /*0670*/  LDG.E R12, desc[UR6][R12.64] ;  /* 0x000000060c0c7981 */ /* 0x000f22000c1e1900 */
[----:B------:R-:W-:-:S05]  /*0680*/  VIADD R7, R7, 0x10 ;  /* 0x0000001007077836 */ /* 0x000fca0000000000 */
[----:B------:R-:W-:Y:S01]  /*0690*/  ISETP.NE.AND P1, PT, R7, RZ, PT ;  /* 0x000000ff0700720c */ /* 0x000fe20003f25270 */
[----:B------:R-:W-:Y:S02]  /*06a0*/  VIADD R6, R6, 0x4000 ;  /* 0x0000400006067836 */ /* 0x000fe40000000000 */
[----:B---3--:R-:W-:-:S04]  /*06b0*/  FADD R8, R8, R5 ;  /* 0x0000000508087221 */ /* 0x008fc80000000000 */
[----:B-----5:R-:W-:-:S04]  /*06c0*/  FADD R9, R8, R9 ;  /* 0x0000000908097221 */ /* 0x020fc80000000000 */
[----:B--2---:R-:W-:-:S04]  /*06d0*/  FADD R10, R9, R10 ;  /* 0x0000000a090a7221 */ /* 0x004fc80000000000 */
[----:B------:R-:W-:-:S04]  /*06e0*/  FADD R27, R10, R27 ;  /* 0x0000001b0a1b7221 */ /* 0x000fc80000000000 */
[----:B----4-:R-:W-:-:S04]  /*06f0*/  FADD R26, R27, R26 ;  /* 0x0000001a1b1a7221 */ /* 0x010fc80000000000 */
[----:B------:R-:W-:-:S04]  /*0700*/  FADD R25, R26, R25 ;  /* 0x000000191a197221 */ /* 0x000fc80000000000 */
        /* <DEDUP_REMOVED lines=9> */
[----:B------:R-:W-:Y:S01]  /*07a0*/  FADD R5, R29, R12 ;  /* 0x0000000c1d057221 */ /* 0x000fe20000000000 */
[----:B------:R-:W-:Y:S06]  /*07b0*/  @P1 BRA `(.L_x_36) ;  /* 0xfffffff800701947 */ /* 0x000fec000383ffff */
.L_x_35:
[----:B------:R-:W-:Y:S05]  /*07c0*/  @!P0 BRA `(.L_x_37) ;  /* 0x0000000400d08947 */ /* 0x000fea0003800000 */
[----:B------:R-:W-:Y:S02]  /*07d0*/  ISETP.GE.U32.AND P1, PT, R3, 0x8, PT ;  /* 0x000000080300780c */ /* 0x000fe40003f26070 */
[----:B------:R-:W-:-:S04]  /*07e0*/  LOP3.LUT R20, R0, 0x7, RZ, 0xc0, !PT ;  /* 0x0000000700147812 */ /* 0x000fc800078ec0ff */
[----:B------:R-:W-:-:S07]  /*07f0*/  ISETP.NE.AND P0, PT, R20, RZ, PT ;  /* 0x000000ff1400720c */ /* 0x000fce0003f05270 */
[----:B------:R-:W-:Y:S06]  /*0800*/  @!P1 BRA `(.L_x_38) ;  /* 0x0000000000ec9947 */ /* 0x000fec0003800000 */
[----:B------:R-:W-:Y:S01]  /*0810*/  IMAD.SHL.U32 R3, R4, 0x400, RZ ;  /* 0x0000040004037824 */ /* 0x000fe200078e00ff */
[----:B------:R-:W2:Y:S04]  /*0820*/  LDCU.64 UR8, c[0x0][0x380] ;  /* 0x00007000ff0877ac */ /* 0x000ea80008000a00 */
[----:B0-----:R-:W-:-:S04]  /*0830*/  LOP3.LUT R16, R3, R2, RZ, 0xfc, !PT ;  /* 0x0000000203107212 */ /* 0x001fc800078efcff */
[C---:B------:R-:W-:Y:S01]  /*0840*/  IADD3 R8, P1, PT, R16.reuse, UR4, RZ ;  /* 0x0000000410087c10 */ /* 0x040fe2000ff3e0ff */
[----:B------:R-:W-:-:S05]  /*0850*/  VIADD R3, R16, 0x400 ;  /* 0x0000040010037836 */ /* 0x000fca0000000000 */
[----:B------:R-:W-:Y:S01]  /*0860*/  IADD3 R6, P2, PT, R3, UR4, RZ ;  /* 0x0000000403067c10 */ /* 0x000fe2000ff5e0ff */
[----:B------:R-:W-:Y:S01]  /*0870*/  IMAD.X R3, RZ, RZ, UR5, P1 ;  /* 0x00000005ff037e24 */ /* 0x000fe200088e06ff */
[----:B--2---:R-:W-:-:S03]  /*0880*/  LEA R14, P1, R8, UR8, 0x2 ;  /* 0x00000008080e7c11 */ /* 0x004fc6000f8210ff */
[----:B------:R-:W-:Y:S01]  /*0890*/  IMAD.X R7, RZ, RZ, UR5, P2 ;  /* 0x00000005ff077e24 */ /* 0x000fe200090e06ff */
[----:B------:R-:W-:Y:S02]  /*08a0*/  LEA R12, P2, R6, UR8, 0x2 ;  /* 0x00000008060c7c11 */ /* 0x000fe4000f8410ff */
[----:B------:R-:W-:Y:S01]  /*08b0*/  LEA.HI.X R15, R8, UR9, R3, 0x2, P1 ;  /* 0x00000009080f7c11 */ /* 0x000fe200088f1403 */
[----:B------:R-:W-:Y:S01]  /*08c0*/  VIADD R3, R16, 0x800 ;  /* 0x0000080010037836 */ /* 0x000fe20000000000 */
[----:B------:R-:W-:Y:S01]  /*08d0*/  LEA.HI.X R13, R6, UR9, R7, 0x2, P2 ;  /* 0x00000009060d7c11 */ /* 0x000fe200090f1407 */
[C---:B------:R-:W-:Y:S02]  /*08e0*/  VIADD R6, R16.reuse, 0xc00 ;  /* 0x00000c0010067836 */ /* 0x040fe40000000000 */
[C---:B------:R-:W-:Y:S01]  /*08f0*/  VIADD R7, R16.reuse, 0x1000 ;  /* 0x0000100010077836 */ /* 0x040fe20000000000 */
[----:B------:R-:W-:Y:S01]  /*0900*/  IADD3 R11, P2, PT, R3, UR4, RZ ;  /* 0x00000004030b7c10 */ /* 0x000fe2000ff5e0ff */
[----:B------:R-:W-:Y:S01]  /*0910*/  VIADD R3, R16, 0x1400 ;  /* 0x0000140010037836 */ /* 0x000fe20000000000 */
[----:B------:R-:W-:Y:S01]  /*0920*/  IADD3 R9, P3, PT, R6, UR4, RZ ;  /* 0x0000000406097c10 */ /* 0x000fe2000ff7e0ff */
[----:B-1----:R-:W2:Y:S01]  /*0930*/  LDG.E R14, desc[UR6][R14.64] ;  /* 0x000000060e0e7981 */ /* 0x002ea2000c1e1900 */
[----:B------:R-:W-:Y:S01]  /*0940*/  IADD3 R7, P1, PT, R7, UR4, RZ ;  /* 0x0000000407077c10 */ /* 0x000fe2000ff3e0ff */
[----:B------:R-:W-:Y:S01]  /*0950*/  IMAD.X R24, RZ, RZ, UR5, P2 ;  /* 0x00000005ff187e24 */ /* 0x000fe200090e06ff */
[----:B------:R-:W-:Y:S01]  /*0960*/  LEA R18, P2, R11, UR8, 0x2 ;  /* 0x000000080b127c11 */ /* 0x000fe2000f8410ff */
[----:B------:R-:W-:Y:S01]  /*0970*/  IMAD.X R22, RZ, RZ, UR5, P3 ;  /* 0x00000005ff167e24 */ /* 0x000fe200098e06ff */
[----:B------:R-:W-:Y:S01]  /*0980*/  LEA R8, P3, R9, UR8, 0x2 ;  /* 0x0000000809087c11 */ /* 0x000fe2000f8610ff */
[----:B------:R-:W-:Y:S01]  /*0990*/  IMAD.X R6, RZ, RZ, UR5, P1 ;  /* 0x00000005ff067e24 */ /* 0x000fe200088e06ff */
[----:B------:R-:W-:-:S02]  /*09a0*/  IADD3 R3, P4, PT, R3, UR4, RZ ;  /* 0x0000000403037c10 */ /* 0x000fc4000ff9e0ff */
[----:B------:R-:W-:Y:S02]  /*09b0*/  LEA R10, P1, R7, UR8, 0x2 ;  /* 0x00000008070a7c11 */ /* 0x000fe4000f8210ff */
[----:B------:R-:W-:Y:S02]  /*09c0*/  LEA.HI.X R19, R11, UR9, R24, 0x2, P2 ;  /* 0x000000090b137c11 */ /* 0x000fe400090f1418 */
[----:B------:R-:W-:Y:S01]  /*09d0*/  LEA.HI.X R9, R9, UR9, R22, 0x2, P3 ;  /* 0x0000000909097c11 */ /* 0x000fe200098f1416 */
[----:B------:R-:W-:Y:S01]  /*09e0*/  IMAD.X R22, RZ, RZ, UR5, P4 ;  /* 0x00000005ff167e24 */ /* 0x000fe2000a0e06ff */
[----:B------:R-:W-:Y:S01]  /*09f0*/  LEA.HI.X R11, R7, UR9, R6, 0x2, P1 ;  /* 0x00000009070b7c11 */ /* 0x000fe200088f1406 */
[----:B------:R-:W-:Y:S01]  /*0a00*/  VIADD R17, R16, 0x1800 ;  /* 0x0000180010117836 */ /* 0x000fe20000000000 */
[C---:B------:R-:W-:Y:S01]  /*0a10*/  LEA R6, P1, R3.reuse, UR8, 0x2 ;  /* 0x0000000803067c11 */ /* 0x040fe2000f8210ff */
[----:B------:R-:W3:Y:S03]  /*0a20*/  LDG.E R18, desc[UR6][R18.64] ;  /* 0x0000000612127981 */ /* 0x000ee6000c1e1900 */
[----:B------:R-:W-:Y:S01]  /*0a30*/  LEA.HI.X R7, R3, UR9, R22, 0x2, P1 ;  /* 0x0000000903077c11 */ /* 0x000fe200088f1416 */
[----:B------:R-:W4:Y:S01]  /*0a40*/  LDG.E R8, desc[UR6][R8.64] ;  /* 0x0000000608087981 */ /* 0x000f22000c1e1900 */
[----:B------:R-:W-:-:S03]  /*0a50*/  IADD3 R22, P1, PT, R17, UR4, RZ ;  /* 0x0000000411167c10 */ /* 0x000fc6000ff3e0ff */
[----:B------:R0:W5:Y:S01]  /*0a60*/  LDG.E R3, desc[UR6][R12.64] ;  /* 0x000000060c037981 */ /* 0x000162000c1e1900 */
[----:B------:R-:W-:Y:S02]  /*0a70*/  VIADD R17, R16, 0x1c00 ;  /* 0x00001c0010117836 */ /* 0x000fe40000000000 */
[----:B------:R-:W-:Y:S01]  /*0a80*/  IMAD.X R23, RZ, RZ, UR5, P1 ;  /* 0x00000005ff177e24 */ /* 0x000fe200088e06ff */
[C---:B------:R-:W-:Y:S01]  /*0a90*/  LEA R16, P1, R22.reuse, UR8, 0x2 ;  /* 0x0000000816107c11 */ /* 0x040fe2000f8210ff */
[----:B------:R-:W4:Y:S01]  /*0aa0*/  LDG.E R10, desc[UR6][R10.64] ;  /* 0x000000060a0a7981 */ /* 0x000f22000c1e1900 */
[----:B------:R-:W-:Y:S02]  /*0ab0*/  IADD3 R21, P2, PT, R17, UR4, RZ ;  /* 0x0000000411157c10 */ /* 0x000fe4000ff5e0ff */
[----:B------:R-:W-:Y:S01]  /*0ac0*/  LEA.HI.X R17, R22, UR9, R23, 0x2, P1 ;  /* 0x0000000916117c11 */ /* 0x000fe200088f1417 */
[----:B------:R-:W4:Y:S01]  /*0ad0*/  LDG.E R6, desc[UR6][R6.64] ;  /* 0x0000000606067981 */ /* 0x000f22000c1e1900 */
[----:B0-----:R-:W-:Y:S01]  /*0ae0*/  LEA R12, P1, R21, UR8, 0x2 ;  /* 0x00000008150c7c11 */ /* 0x001fe2000f8210ff */
[----:B------:R-:W-:-:S02]  /*0af0*/  IMAD.X R22, RZ, RZ, UR5, P2 ;  /* 0x00000005ff167e24 */ /* 0x000fc400090e06ff */
[----:B------:R-:W4:Y:S03]  /*0b00*/  LDG.E R16, desc[UR6][R16.64] ;  /* 0x0000000610107981 */ /* 0x000f26000c1e1900 */
[----:B------:R-:W-:-:S05]  /*0b10*/  LEA.HI.X R13, R21, UR9, R22, 0x2, P1 ;  /* 0x00000009150d7c11 */ /* 0x000fca00088f1416 */
[----:B------:R-:W4:Y:S01]  /*0b20*/  LDG.E R12, desc[UR6][R12.64] ;  /* 0x000000060c0c7981 */ /* 0x000f22000c1e1900 */
[----:B------:R-:W-:Y:S02]  /*0b30*/  VIADD R4, R4, 0x8 ;  /* 0x0000000804047836 */ /* 0x000fe40000000000 */
[----:B--2---:R-:W-:-:S04]  /*0b40*/  FADD R14, R5, R14 ;  /* 0x0000000e050e7221 */ /* 0x004fc80000000000 */
[----:B-----5:R-:W-:-:S04]  /*0b50*/  FADD R3, R14, R3 ;  /* 0x000000030e037221 */ /* 0x020fc80000000000 */
[----:B---3--:R-:W-:-:S04]  /*0b60*/  FADD R3, R3, R18 ;  /* 0x0000001203037221 */ /* 0x008fc80000000000 */
[----:B----4-:R-:W-:-:S04]  /*0b70*/  FADD R3, R3, R8 ;  /* 0x0000000803037221 */ /* 0x010fc80000000000 */
[----:B------:R-:W-:-:S04]  /*0b80*/  FADD R3, R3, R10 ;  /* 0x0000000a03037221 */ /* 0x000fc80000000000 */
[----:B------:R-:W-:-:S04]  /*0b90*/  FADD R3, R3, R6 ;  /* 0x0000000603037221 */ /* 0x000fc80000000000 */
[----:B------:R-:W-:-:S04]  /*0ba0*/  FADD R3, R3, R16 ;  /* 0x0000001003037221 */ /* 0x000fc80000000000 */
[----:B------:R-:W-:-:S07]  /*0bb0*/  FADD R5, R3, R12 ;  /* 0x0000000c03057221 */ /* 0x000fce0000000000 */
.L_x_38:
[----:B------:R-:W-:Y:S05]  /*0bc0*/  @!P0 BRA `(.L_x_37) ;  /* 0x0000000000d08947 */ /* 0x000fea0003800000 */
[----:B------:R-:W-:Y:S02]  /*0bd0*/  ISETP.GE.U32.AND P1, PT, R20, 0x4, PT ;  /* 0x000000041400780c */ /* 0x000fe40003f26070 */
[----:B------:R-:W-:-:S04]  /*0be0*/  LOP3.LUT R0, R0, 0x3, RZ, 0xc0, !PT ;  /* 0x0000000300007812 */ /* 0x000fc800078ec0ff */
[----:B------:R-:W-:-:S07]  /*0bf0*/  ISETP.NE.AND P0, PT, R0, RZ, PT ;  /* 0x000000ff0000720c */ /* 0x000fce0003f05270 */
[----:B------:R-:W-:Y:S06]  /*0c00*/  @!P1 BRA `(.L_x_39) ;  /* 0x00000000007c9947 */ /* 0x000fec0003800000 */
[----:B------:R-:W2:Y:S01]  /*0c10*/  LDCU.64 UR8, c[0x0][0x380] ;  /* 0x00007000ff0877ac */ /* 0x000ea20008000a00 */
[----:B------:R-:W-:-:S05]  /*0c20*/  IMAD.SHL.U32 R3, R4, 0x400, RZ ;  /* 0x0000040004037824 */ /* 0x000fca00078e00ff */
[----:B0-----:R-:W-:-:S04]  /*0c30*/  LOP3.LUT R3, R3, R2, RZ, 0xfc, !PT ;  /* 0x0000000203037212 */ /* 0x001fc800078efcff */
[C---:B------:R-:W-:Y:S01]  /*0c40*/  IADD3 R7, P1, PT, R3.reuse, UR4, RZ ;  /* 0x0000000403077c10 */ /* 0x040fe2000ff3e0ff */
[C---:B------:R-:W-:Y:S02]  /*0c50*/  VIADD R9, R3.reuse, 0x400 ;  /* 0x0000040003097836 */ /* 0x040fe40000000000 */
[----:B------:R-:W-:Y:S02]  /*0c60*/  VIADD R10, R3, 0x800 ;  /* 0x00000800030a7836 */ /* 0x000fe40000000000 */
[----:B------:R-:W-:Y:S01]  /*0c70*/  IMAD.X R8, RZ, RZ, UR5, P1 ;  /* 0x00000005ff087e24 */ /* 0x000fe200088e06ff */
[----:B------:R-:W-:Y:S01]  /*0c80*/  IADD3 R9, P2, PT, R9, UR4, RZ ;  /* 0x0000000409097c10 */ /* 0x000fe2000ff5e0ff */
[----:B------:R-:W-:Y:S01]  /*0c90*/  VIADD R3, R3, 0xc00 ;  /* 0x00000c0003037836 */ /* 0x000fe20000000000 */
[C---:B--2---:R-:W-:Y:S02]  /*0ca0*/  LEA R6, P1, R7.reuse, UR8, 0x2 ;  /* 0x0000000807067c11 */ /* 0x044fe4000f8210ff */
[----:B------:R-:W-:Y:S01]  /*0cb0*/  IADD3 R13, P3, PT, R10, UR4, RZ ;  /* 0x000000040a0d7c10 */ /* 0x000fe2000ff7e0ff */
[----:B------:R-:W-:Y:S01]  /*0cc0*/  IMAD.X R12, RZ, RZ, UR5, P2 ;  /* 0x00000005ff0c7e24 */ /* 0x000fe200090e06ff */
[----:B------:R-:W-:-:S02]  /*0cd0*/  LEA.HI.X R7, R7, UR9, R8, 0x2, P1 ;  /* 0x0000000907077c11 */ /* 0x000fc400088f1408 */
[----:B------:R-:W-:Y:S01]  /*0ce0*/  LEA R10, P1, R9, UR8, 0x2 ;  /* 0x00000008090a7c11 */ /* 0x000fe2000f8210ff */
[----:B------:R-:W-:Y:S01]  /*0cf0*/  IMAD.X R14, RZ, RZ, UR5, P3 ;  /* 0x00000005ff0e7e24 */ /* 0x000fe200098e06ff */
[----:B------:R-:W-:Y:S01]  /*0d00*/  LEA R8, P2, R13, UR8, 0x2 ;  /* 0x000000080d087c11 */ /* 0x000fe2000f8410ff */
[----:B-1----:R-:W2:Y:S01]  /*0d10*/  LDG.E R6, desc[UR6][R6.64] ;  /* 0x0000000606067981 */ /* 0x002ea2000c1e1900 */
[----:B------:R-:W-:Y:S02]  /*0d20*/  LEA.HI.X R11, R9, UR9, R12, 0x2, P1 ;  /* 0x00000009090b7c11 */ /* 0x000fe400088f140c */
[----:B------:R-:W-:Y:S02]  /*0d30*/  IADD3 R3, P1, PT, R3, UR4, RZ ;  /* 0x0000000403037c10 */ /* 0x000fe4000ff3e0ff */
[----:B------:R-:W-:Y:S01]  /*0d40*/  LEA.HI.X R9, R13, UR9, R14, 0x2, P2 ;  /* 0x000000090d097c11 */ /* 0x000fe200090f140e */
[----:B------:R-:W3:Y:S02]  /*0d50*/  LDG.E R10, desc[UR6][R10.64] ;  /* 0x000000060a0a7981 */ /* 0x000ee4000c1e1900 */
[----:B------:R-:W-:Y:S01]  /*0d60*/  IMAD.X R14, RZ, RZ, UR5, P1 ;  /* 0x00000005ff0e7e24 */ /* 0x000fe200088e06ff */
[C---:B------:R-:W-:Y:S01]  /*0d70*/  LEA R12, P1, R3.reuse, UR8, 0x2 ;  /* 0x00000008030c7c11 */ /* 0x040fe2000f8210ff */
[----:B------:R-:W4:Y:S03]  /*0d80*/  LDG.E R8, desc[UR6][R8.64] ;  /* 0x0000000608087981 */ /* 0x000f26000c1e1900 */
[----:B------:R-:W-:-:S05]  /*0d90*/  LEA.HI.X R13, R3, UR9, R14, 0x2, P1 ;  /* 0x00000009030d7c11 */ /* 0x000fca00088f140e */
[----:B------:R-:W5:Y:S01]  /*0da0*/  LDG.E R12, desc[UR6][R12.64] ;  /* 0x000000060c0c7981 */ /* 0x000f62000c1e1900 */
[----:B------:R-:W-:Y:S02]  /*0db0*/  VIADD R4, R4, 0x4 ;  /* 0x0000000404047836 */ /* 0x000fe40000000000 */
[----:B--2---:R-:W-:-:S04]  /*0dc0*/  FADD R5, R5, R6 ;  /* 0x0000000605057221 */ /* 0x004fc80000000000 */
[----:B---3--:R-:W-:-:S04]  /*0dd0*/  FADD R5, R5, R10 ;  /* 0x0000000a05057221 */ /* 0x008fc80000000000 */
[----:B----4-:R-:W-:-:S04]  /*0de0*/  FADD R5, R5, R8 ;  /* 0x0000000805057221 */ /* 0x010fc80000000000 */
[----:B-----5:R-:W-:-:S07]  /*0df0*/  FADD R5, R5, R12 ;  /* 0x0000000c05057221 */ /* 0x020fce0000000000 */
.L_x_39:
[----:B------:R-:W-:Y:S05]  /*0e00*/  @!P0 BRA `(.L_x_37) ;  /* 0x0000000000408947 */ /* 0x000fea0003800000 */
[----:B------:R-:W2:Y:S01]  /*0e10*/  LDCU.64 UR8, c[0x0][0x380] ;  /* 0x00007000ff0877ac */ /* 0x000ea20008000a00 */
[----:B------:R-:W-:Y:S02]  /*0e20*/  IMAD.SHL.U32 R3, R4, 0x400, RZ ;  /* 0x0000040004037824 */ /* 0x000fe400078e00ff */
[----:B------:R-:W-:-:S03]  /*0e30*/  IMAD.MOV R0, RZ, RZ, -R0 ;  /* 0x000000ffff007224 */ /* 0x000fc600078e0a00 */
[----:B0-----:R-:W-:-:S04]  /*0e40*/  LOP3.LUT R3, R2, R3, RZ, 0xfc, !PT ;  /* 0x0000000302037212 */ /* 0x001fc800078efcff */
[----:B------:R-:W-:-:S05]  /*0e50*/  IADD3 R3, P0, PT, R3, UR4, RZ ;  /* 0x0000000403037c10 */ /* 0x000fca000ff1e0ff */
[----:B------:R-:W-:Y:S01]  /*0e60*/  IMAD.X R2, RZ, RZ, UR5, P0 ;  /* 0x00000005ff027e24 */ /* 0x000fe200080e06ff */
[----:B--2---:R-:W-:-:S04]  /*0e70*/  LEA R4, P1, R3, UR8, 0x2 ;  /* 0x0000000803047c11 */ /* 0x004fc8000f8210ff */
[----:B------:R-:W-:-:S09]  /*0e80*/  LEA.HI.X R3, R3, UR9, R2, 0x2, P1 ;  /* 0x0000000903037c11 */ /* 0x000fd200088f1402 */
.L_x_40:
[----:B------:R-:W-:-:S06]  /*0e90*/  IMAD.MOV.U32 R2, RZ, RZ, R4 ;  /* 0x000000ffff027224 */ /* 0x000fcc00078e0004 */
[----:B-1----:R0:W2:Y:S01]  /*0ea0*/  LDG.E R2, desc[UR6][R2.64] ;  /* 0x0000000602027981 */ /* 0x0020a2000c1e1900 */
[----:B------:R-:W-:Y:S01]  /*0eb0*/  VIADD R0, R0, 0x1 ;  /* 0x0000000100007836 */ /* 0x000fe20000000000 */
[----:B------:R-:W-:-:S04]  /*0ec0*/  IADD3 R4, P1, PT, R4, 0x1000, RZ ;  /* 0x0000100004047810 */ /* 0x000fc80007f3e0ff */
[----:B------:R-:W-:Y:S01]  /*0ed0*/  ISETP.NE.AND P0, PT, R0, RZ, PT ;  /* 0x000000ff0000720c */ /* 0x000fe20003f05270 */
[----:B0-----:R-:W-:Y:S02]  /*0ee0*/  IMAD.X R3, RZ, RZ, R3, P1 ;  /* 0x000000ffff037224 */ /* 0x001fe400008e0603 */
[----:B--2---:R-:W-:-:S10]  /*0ef0*/  FADD R5, R2, R5 ;  /* 0x0000000502057221 */ /* 0x004fd40000000000 */
[----:B------:R-:W-:Y:S05]  /*0f00*/  @P0 BRA `(.L_x_40) ;  /* 0xfffffffc00e00947 */ /* 0x000fea000383ffff */
.L_x_37:
[----:B------:R-:W-:-:S13]  /*0f10*/  FSETP.NEU.AND P0, PT, R5, 10000, PT ;  /* 0x461c40000500780b */ /* 0x000fda0003f0d000 */
[----:B-1----:R-:W-:Y:S05]  /*0f20*/  @P0 EXIT ;  /* 0x000000000000094d */ /* 0x002fea0003800000 */
[----:B0-----:R-:W0:Y:S01]  /*0f30*/  LDC.64 R2, c[0x0][0x388] ;  /* 0x0000e200ff027b82 */ /* 0x001e220000000a00 */
[----:B------:R-:W-:-:S05]  /*0f40*/  IMAD.MOV.U32 R5, RZ, RZ, 0x461c4000 ;  /* 0x461c4000ff057424 */ /* 0x000fca00078e00ff */
[----:B0-----:R-:W-:Y:S01]  /*0f50*/  STG.E desc[UR6][R2.64], R5 ;  /* 0x0000000502007986 */ /* 0x001fe2000c101906 */
[----:B------:R-:W-:Y:S05]  /*0f60*/  EXIT ;  /* 0x000000000000794d */ /* 0x000fea0003800000 */
.L_x_41:
        /* <DEDUP_REMOVED lines=9> */
.L_x_43:


//--------------------- .nv.shared._Z17memread_kernel_2dIfLi1ELi1EEvPT_S1_iii --------------------------
	.section	.nv.shared._Z17memread_kernel_2dIfLi1ELi1EEvPT_S1_iii,"aw",@nobits
	.sectionflags	@""
	.align	4
.nv.shared._Z17memread_kernel_2dIfLi1ELi1EEvPT_S1_iii:
	.zero		1280


//--------------------- .nv.shared.reserved.0     --------------------------
	.section	.nv.shared.reserved.0,"aw",@nobits
	.weak		__nv_reservedSMEM_offset_0_alias
	.size		__nv_reservedSMEM_offset_0_alias, 0, 64
	.other		__nv_reservedSMEM_offset_0_alias,@"STO_CUDA_RESERVED_SHARED STV_DEFAULT"
__nv_reservedSMEM_offset_0_alias:
	.zero		0
	.zero		64


//--------------------- .nv.constant0._Z17memread_kernel_2dIfLi1ELi1EEvPT_S1_iii --------------------------
	.section	.nv.constant0._Z17memread_kernel_2dIfLi1ELi1EEvPT_S1_iii,"a",@progbits
	.sectionflags	@""
	.align	4
.nv.constant0._Z17memread_kernel_2dIfLi1ELi1EEvPT_S1_iii:
	.zero		924


//--------------------- .nv.constant0._Z17memread_kernel_2dIfLi1ELi0EEvPT_S1_iii --------------------------
	.section	.nv.constant0._Z17memread_kernel_2dIfLi1ELi0EEvPT_S1_iii,"a",@progbits
	.sectionflags	@""
	.align	4
.nv.constant0._Z17memread_kernel_2dIfLi1ELi0EEvPT_S1_iii:
	.zero		924


//--------------------- SYMBOLS --------------------------

	.type		.nv.reservedSmem.offset0,@object
	.size		.nv.reservedSmem.offset0,0x4
	.type		.nv.reservedSmem.cap,@object
	.size		.nv.reservedSmem.cap,0x4
